//
// Generated by NVIDIA NVVM Compiler
//
// Compiler Build ID: CL-36424714
// Cuda compilation tools, release 13.0, V13.0.88
// Based on NVVM 20.0.0
//

.version 9.0
.target sm_100
.address_size 64

	// .globl	_Z9mean_poolPfS_PiS0_ii
// _ZZ9mean_poolPfS_PiS0_iiE11local_means has been demoted
// _ZZ18backprop_mean_poolPfS_PiS0_iiE11local_means has been demoted
// _ZZ8max_poolPfPiS_S0_S0_iiE11local_maxes has been demoted
// _ZZ8max_poolPfPiS_S0_S0_iiE11local_which has been demoted
// _ZZ17backprop_max_poolPfPiS_S0_S0_iiE11local_maxes has been demoted
// _ZZ17backprop_max_poolPfPiS_S0_S0_iiE11local_which has been demoted

.visible .entry _Z9mean_poolPfS_PiS0_ii(
	.param .u64 .ptr .align 1 _Z9mean_poolPfS_PiS0_ii_param_0,
	.param .u64 .ptr .align 1 _Z9mean_poolPfS_PiS0_ii_param_1,
	.param .u64 .ptr .align 1 _Z9mean_poolPfS_PiS0_ii_param_2,
	.param .u64 .ptr .align 1 _Z9mean_poolPfS_PiS0_ii_param_3,
	.param .u32 _Z9mean_poolPfS_PiS0_ii_param_4,
	.param .u32 _Z9mean_poolPfS_PiS0_ii_param_5
)
{
	.reg .pred 	%p<5>;
	.reg .b32 	%r<22>;
	.reg .b32 	%f<9>;
	.reg .b64 	%rd<16>;
	// demoted variable
	.shared .align 4 .b8 _ZZ9mean_poolPfS_PiS0_iiE11local_means[1024];
	ld.param.u64 	%rd5, [_Z9mean_poolPfS_PiS0_ii_param_0];
	ld.param.u64 	%rd6, [_Z9mean_poolPfS_PiS0_ii_param_1];
	ld.param.u64 	%rd7, [_Z9mean_poolPfS_PiS0_ii_param_2];
	ld.param.u64 	%rd8, [_Z9mean_poolPfS_PiS0_ii_param_3];
	ld.param.u32 	%r12, [_Z9mean_poolPfS_PiS0_ii_param_4];
	ld.param.u32 	%r13, [_Z9mean_poolPfS_PiS0_ii_param_5];
	mov.u32 	%r20, %ctaid.x;
	setp.ge.s32 	%p1, %r20, %r12;
	@%p1 bra 	$L__BB0_7;
	mov.u32 	%r2, %tid.x;
	shl.b32 	%r14, %r2, 2;
	mov.u32 	%r15, _ZZ9mean_poolPfS_PiS0_iiE11local_means;
	add.s32 	%r3, %r15, %r14;
	mov.u32 	%r4, %nctaid.x;
	cvta.to.global.u64 	%rd1, %rd7;
	cvta.to.global.u64 	%rd2, %rd8;
	cvta.to.global.u64 	%rd3, %rd5;
	cvta.to.global.u64 	%rd4, %rd6;
$L__BB0_2:
	mul.wide.s32 	%rd9, %r20, 4;
	add.s64 	%rd10, %rd1, %rd9;
	ld.global.u32 	%r6, [%rd10];
	add.s64 	%rd11, %rd2, %rd9;
	ld.global.u32 	%r16, [%rd11];
	mul.lo.s32 	%r17, %r16, %r13;
	mov.b32 	%r18, 0;
	st.shared.u32 	[%r3], %r18;
	add.s32 	%r21, %r17, %r2;
	mad.lo.s32 	%r8, %r6, %r13, %r17;
	setp.ge.s32 	%p2, %r21, %r8;
	@%p2 bra 	$L__BB0_6;
	mov.f32 	%f8, 0f00000000;
$L__BB0_4:
	mul.wide.s32 	%rd12, %r21, 4;
	add.s64 	%rd13, %rd4, %rd12;
	ld.global.f32 	%f4, [%rd13];
	add.f32 	%f8, %f4, %f8;
	add.s32 	%r21, %r21, %r13;
	setp.lt.s32 	%p3, %r21, %r8;
	@%p3 bra 	$L__BB0_4;
	st.shared.f32 	[%r3], %f8;
$L__BB0_6:
	bar.sync 	0;
	ld.shared.f32 	%f5, [%r3];
	cvt.rn.f32.s32 	%f6, %r6;
	div.rn.f32 	%f7, %f5, %f6;
	mad.lo.s32 	%r19, %r20, %r13, %r2;
	mul.wide.u32 	%rd14, %r19, 4;
	add.s64 	%rd15, %rd3, %rd14;
	st.global.f32 	[%rd15], %f7;
	add.s32 	%r20, %r20, %r4;
	setp.lt.s32 	%p4, %r20, %r12;
	@%p4 bra 	$L__BB0_2;
$L__BB0_7:
	ret;

}
	// .globl	_Z18backprop_mean_poolPfS_PiS0_ii
.visible .entry _Z18backprop_mean_poolPfS_PiS0_ii(
	.param .u64 .ptr .align 1 _Z18backprop_mean_poolPfS_PiS0_ii_param_0,
	.param .u64 .ptr .align 1 _Z18backprop_mean_poolPfS_PiS0_ii_param_1,
	.param .u64 .ptr .align 1 _Z18backprop_mean_poolPfS_PiS0_ii_param_2,
	.param .u64 .ptr .align 1 _Z18backprop_mean_poolPfS_PiS0_ii_param_3,
	.param .u32 _Z18backprop_mean_poolPfS_PiS0_ii_param_4,
	.param .u32 _Z18backprop_mean_poolPfS_PiS0_ii_param_5
)
{
	.reg .pred 	%p<5>;
	.reg .b32 	%r<21>;
	.reg .b32 	%f<4>;
	.reg .b64 	%rd<16>;
	// demoted variable
	.shared .align 4 .b8 _ZZ18backprop_mean_poolPfS_PiS0_iiE11local_means[1024];
	ld.param.u64 	%rd5, [_Z18backprop_mean_poolPfS_PiS0_ii_param_0];
	ld.param.u64 	%rd6, [_Z18backprop_mean_poolPfS_PiS0_ii_param_1];
	ld.param.u64 	%rd7, [_Z18backprop_mean_poolPfS_PiS0_ii_param_2];
	ld.param.u64 	%rd8, [_Z18backprop_mean_poolPfS_PiS0_ii_param_3];
	ld.param.u32 	%r12, [_Z18backprop_mean_poolPfS_PiS0_ii_param_4];
	ld.param.u32 	%r13, [_Z18backprop_mean_poolPfS_PiS0_ii_param_5];
	mov.u32 	%r19, %ctaid.x;
	setp.ge.s32 	%p1, %r19, %r12;
	@%p1 bra 	$L__BB1_7;
	mov.u32 	%r2, %tid.x;
	shl.b32 	%r14, %r2, 2;
	mov.u32 	%r15, _ZZ18backprop_mean_poolPfS_PiS0_iiE11local_means;
	add.s32 	%r3, %r15, %r14;
	mov.u32 	%r4, %nctaid.x;
	cvta.to.global.u64 	%rd1, %rd7;
	cvta.to.global.u64 	%rd2, %rd8;
	cvta.to.global.u64 	%rd3, %rd5;
	cvta.to.global.u64 	%rd4, %rd6;
$L__BB1_2:
	mul.wide.s32 	%rd9, %r19, 4;
	add.s64 	%rd10, %rd1, %rd9;
	ld.global.u32 	%r6, [%rd10];
	add.s64 	%rd11, %rd2, %rd9;
	ld.global.u32 	%r16, [%rd11];
	mul.lo.s32 	%r17, %r16, %r13;
	mad.lo.s32 	%r18, %r19, %r13, %r2;
	mul.wide.u32 	%rd12, %r18, 4;
	add.s64 	%rd13, %rd3, %rd12;
	ld.global.f32 	%f1, [%rd13];
	add.s32 	%r20, %r17, %r2;
	mad.lo.s32 	%r8, %r6, %r13, %r17;
	setp.ge.s32 	%p2, %r20, %r8;
	@%p2 bra 	$L__BB1_5;
	cvt.rn.f32.s32 	%f3, %r6;
	div.rn.f32 	%f2, %f1, %f3;
$L__BB1_4:
	mul.wide.s32 	%rd14, %r20, 4;
	add.s64 	%rd15, %rd4, %rd14;
	st.global.f32 	[%rd15], %f2;
	add.s32 	%r20, %r20, %r13;
	setp.lt.s32 	%p3, %r20, %r8;
	@%p3 bra 	$L__BB1_4;
$L__BB1_5:
	add.s32 	%r19, %r19, %r4;
	setp.lt.s32 	%p4, %r19, %r12;
	@%p4 bra 	$L__BB1_2;
	st.shared.f32 	[%r3], %f1;
$L__BB1_7:
	ret;

}
	// .globl	_Z8max_poolPfPiS_S0_S0_ii
.visible .entry _Z8max_poolPfPiS_S0_S0_ii(
	.param .u64 .ptr .align 1 _Z8max_poolPfPiS_S0_S0_ii_param_0,
	.param .u64 .ptr .align 1 _Z8max_poolPfPiS_S0_S0_ii_param_1,
	.param .u64 .ptr .align 1 _Z8max_poolPfPiS_S0_S0_ii_param_2,
	.param .u64 .ptr .align 1 _Z8max_poolPfPiS_S0_S0_ii_param_3,
	.param .u64 .ptr .align 1 _Z8max_poolPfPiS_S0_S0_ii_param_4,
	.param .u32 _Z8max_poolPfPiS_S0_S0_ii_param_5,
	.param .u32 _Z8max_poolPfPiS_S0_S0_ii_param_6
)
{
	.reg .pred 	%p<6>;
	.reg .b16 	%rs<6>;
	.reg .b32 	%r<26>;
	.reg .b32 	%f<8>;
	.reg .b64 	%rd<21>;
	// demoted variable
	.shared .align 4 .b8 _ZZ8max_poolPfPiS_S0_S0_iiE11local_maxes[1024];
	// demoted variable
	.shared .align 2 .b8 _ZZ8max_poolPfPiS_S0_S0_iiE11local_which[512];
	ld.param.u64 	%rd6, [_Z8max_poolPfPiS_S0_S0_ii_param_0];
	ld.param.u64 	%rd7, [_Z8max_poolPfPiS_S0_S0_ii_param_1];
	ld.param.u64 	%rd10, [_Z8max_poolPfPiS_S0_S0_ii_param_2];
	ld.param.u64 	%rd8, [_Z8max_poolPfPiS_S0_S0_ii_param_3];
	ld.param.u64 	%rd9, [_Z8max_poolPfPiS_S0_S0_ii_param_4];
	ld.param.u32 	%r12, [_Z8max_poolPfPiS_S0_S0_ii_param_5];
	ld.param.u32 	%r13, [_Z8max_poolPfPiS_S0_S0_ii_param_6];
	cvta.to.global.u64 	%rd1, %rd10;
	mov.u32 	%r24, %ctaid.x;
	setp.ge.s32 	%p1, %r24, %r12;
	@%p1 bra 	$L__BB2_8;
	mov.u32 	%r2, %tid.x;
	shl.b32 	%r14, %r2, 2;
	mov.u32 	%r15, _ZZ8max_poolPfPiS_S0_S0_iiE11local_maxes;
	add.s32 	%r3, %r15, %r14;
	shl.b32 	%r16, %r2, 1;
	mov.u32 	%r17, _ZZ8max_poolPfPiS_S0_S0_iiE11local_which;
	add.s32 	%r4, %r17, %r16;
	mov.u32 	%r5, %nctaid.x;
	cvta.to.global.u64 	%rd2, %rd8;
	cvta.to.global.u64 	%rd3, %rd9;
	cvta.to.global.u64 	%rd4, %rd6;
	cvta.to.global.u64 	%rd5, %rd7;
$L__BB2_2:
	mul.wide.s32 	%rd11, %r24, 4;
	add.s64 	%rd12, %rd2, %rd11;
	ld.global.u32 	%r18, [%rd12];
	add.s64 	%rd13, %rd3, %rd11;
	ld.global.u32 	%r19, [%rd13];
	mul.lo.s32 	%r20, %r19, %r13;
	add.s32 	%r21, %r20, %r2;
	mul.wide.u32 	%rd14, %r21, 4;
	add.s64 	%rd15, %rd1, %rd14;
	ld.global.f32 	%f7, [%rd15];
	st.shared.f32 	[%r3], %f7;
	mov.b16 	%rs3, 0;
	st.shared.u16 	[%r4], %rs3;
	add.s32 	%r25, %r21, %r13;
	mad.lo.s32 	%r8, %r18, %r13, %r20;
	setp.ge.s32 	%p2, %r25, %r8;
	@%p2 bra 	$L__BB2_7;
	mov.b16 	%rs5, 1;
$L__BB2_4:
	mul.wide.s32 	%rd16, %r25, 4;
	add.s64 	%rd17, %rd1, %rd16;
	ld.global.f32 	%f3, [%rd17];
	setp.leu.f32 	%p3, %f3, %f7;
	@%p3 bra 	$L__BB2_6;
	st.shared.f32 	[%r3], %f3;
	st.shared.u16 	[%r4], %rs5;
	mov.f32 	%f7, %f3;
$L__BB2_6:
	add.s16 	%rs5, %rs5, 1;
	add.s32 	%r25, %r25, %r13;
	setp.lt.s32 	%p4, %r25, %r8;
	@%p4 bra 	$L__BB2_4;
$L__BB2_7:
	bar.sync 	0;
	ld.shared.f32 	%f5, [%r3];
	mad.lo.s32 	%r22, %r24, %r13, %r2;
	mul.wide.u32 	%rd18, %r22, 4;
	add.s64 	%rd19, %rd4, %rd18;
	st.global.f32 	[%rd19], %f5;
	ld.shared.s16 	%r23, [%r4];
	add.s64 	%rd20, %rd5, %rd18;
	st.global.u32 	[%rd20], %r23;
	add.s32 	%r24, %r24, %r5;
	setp.lt.s32 	%p5, %r24, %r12;
	@%p5 bra 	$L__BB2_2;
$L__BB2_8:
	ret;

}
	// .globl	_Z17backprop_max_poolPfPiS_S0_S0_ii
.visible .entry _Z17backprop_max_poolPfPiS_S0_S0_ii(
	.param .u64 .ptr .align 1 _Z17backprop_max_poolPfPiS_S0_S0_ii_param_0,
	.param .u64 .ptr .align 1 _Z17backprop_max_poolPfPiS_S0_S0_ii_param_1,
	.param .u64 .ptr .align 1 _Z17backprop_max_poolPfPiS_S0_S0_ii_param_2,
	.param .u64 .ptr .align 1 _Z17backprop_max_poolPfPiS_S0_S0_ii_param_3,
	.param .u64 .ptr .align 1 _Z17backprop_max_poolPfPiS_S0_S0_ii_param_4,
	.param .u32 _Z17backprop_max_poolPfPiS_S0_S0_ii_param_5,
	.param .u32 _Z17backprop_max_poolPfPiS_S0_S0_ii_param_6
)
{
	.reg .pred 	%p<6>;
	.reg .b16 	%rs<6>;
	.reg .b32 	%r<25>;
	.reg .b32 	%f<2>;
	.reg .b64 	%rd<21>;
	// demoted variable
	.shared .align 4 .b8 _ZZ17backprop_max_poolPfPiS_S0_S0_iiE11local_maxes[1024];
	// demoted variable
	.shared .align 2 .b8 _ZZ17backprop_max_poolPfPiS_S0_S0_iiE11local_which[512];
	ld.param.u64 	%rd6, [_Z17backprop_max_poolPfPiS_S0_S0_ii_param_0];
	ld.param.u64 	%rd7, [_Z17backprop_max_poolPfPiS_S0_S0_ii_param_1];
	ld.param.u64 	%rd10, [_Z17backprop_max_poolPfPiS_S0_S0_ii_param_2];
	ld.param.u64 	%rd8, [_Z17backprop_max_poolPfPiS_S0_S0_ii_param_3];
	ld.param.u64 	%rd9, [_Z17backprop_max_poolPfPiS_S0_S0_ii_param_4];
	ld.param.u32 	%r12, [_Z17backprop_max_poolPfPiS_S0_S0_ii_param_5];
	ld.param.u32 	%r13, [_Z17backprop_max_poolPfPiS_S0_S0_ii_param_6];
	cvta.to.global.u64 	%rd1, %rd10;
	mov.u32 	%r23, %ctaid.x;
	setp.ge.s32 	%p1, %r23, %r12;
	@%p1 bra 	$L__BB3_10;
	mov.u32 	%r2, %tid.x;
	shl.b32 	%r14, %r2, 2;
	mov.u32 	%r15, _ZZ17backprop_max_poolPfPiS_S0_S0_iiE11local_maxes;
	add.s32 	%r3, %r15, %r14;
	shl.b32 	%r16, %r2, 1;
	mov.u32 	%r17, _ZZ17backprop_max_poolPfPiS_S0_S0_iiE11local_which;
	add.s32 	%r4, %r17, %r16;
	mov.u32 	%r5, %nctaid.x;
	cvta.to.global.u64 	%rd2, %rd8;
	cvta.to.global.u64 	%rd3, %rd9;
	cvta.to.global.u64 	%rd4, %rd6;
	cvta.to.global.u64 	%rd5, %rd7;
$L__BB3_2:
	mul.wide.s32 	%rd11, %r23, 4;
	add.s64 	%rd12, %rd2, %rd11;
	ld.global.u32 	%r18, [%rd12];
	add.s64 	%rd13, %rd3, %rd11;
	ld.global.u32 	%r19, [%rd13];
	mul.lo.s32 	%r20, %r19, %r13;
	mad.lo.s32 	%r21, %r23, %r13, %r2;
	mul.wide.u32 	%rd14, %r21, 4;
	add.s64 	%rd15, %rd4, %rd14;
	ld.global.f32 	%f1, [%rd15];
	add.s64 	%rd16, %rd5, %rd14;
	ld.global.u16 	%rs1, [%rd16];
	add.s32 	%r24, %r20, %r2;
	mad.lo.s32 	%r8, %r18, %r13, %r20;
	setp.ge.s32 	%p2, %r24, %r8;
	@%p2 bra 	$L__BB3_8;
	mov.b16 	%rs5, 0;
$L__BB3_4:
	setp.ne.s16 	%p3, %rs5, %rs1;
	@%p3 bra 	$L__BB3_6;
	mul.wide.s32 	%rd19, %r24, 4;
	add.s64 	%rd20, %rd1, %rd19;
	st.global.f32 	[%rd20], %f1;
	bra.uni 	$L__BB3_7;
$L__BB3_6:
	mul.wide.s32 	%rd17, %r24, 4;
	add.s64 	%rd18, %rd1, %rd17;
	mov.b32 	%r22, 0;
	st.global.u32 	[%rd18], %r22;
$L__BB3_7:
	add.s16 	%rs5, %rs5, 1;
	add.s32 	%r24, %r24, %r13;
	setp.lt.s32 	%p4, %r24, %r8;
	@%p4 bra 	$L__BB3_4;
$L__BB3_8:
	add.s32 	%r23, %r23, %r5;
	setp.lt.s32 	%p5, %r23, %r12;
	@%p5 bra 	$L__BB3_2;
	st.shared.f32 	[%r3], %f1;
	st.shared.u16 	[%r4], %rs1;
$L__BB3_10:
	ret;

}


// ===== COMPILED SASS (sm_100) =====

	.target	sm_100

	.elftype	@"ET_EXEC"


//--------------------- .note.nv.tkinfo           --------------------------
	.section	.note.nv.tkinfo,"",@"SHT_NOTE"
	.sectionflags	@"SHF_NOTE_NV_TKINFO"
	.tkinfo
        /*0018*/ 	.word	0x00000002
        /*0030*/ 	.string	""
        /*0030*/ 	.string	"ptxas"
        /*0030*/ 	.string	"Cuda compilation tools, release 13.0, V13.0.88"
        /*0030*/ 	.string	"Build cuda_13.0.r13.0/compiler.36424714_0"
        /*0030*/ 	.string	"-arch sm_100 -m 64 "



//--------------------- .note.nv.cuinfo           --------------------------
	.section	.note.nv.cuinfo,"",@"SHT_NOTE"
	.sectionflags	@"SHF_NOTE_NV_CUINFO"
        /*0018*/ 	.short	0x0002
        /*001a*/ 	.short	0x0064
        /*001c*/ 	.short	0x0082
	.zero		2


//--------------------- .nv.info                  --------------------------
	.section	.nv.info,"",@"SHT_CUDA_INFO"
	.align	4


	//----- nvinfo : EIATTR_REGCOUNT
	.align		4
        /*0000*/ 	.byte	0x04, 0x2f
        /*0002*/ 	.short	(.L_1 - .L_0)
	.align		4
.L_0:
        /*0004*/ 	.word	index@(_Z9mean_poolPfS_PiS0_ii)
        /*0008*/ 	.word	0x00000012


	//----- nvinfo : EIATTR_FRAME_SIZE
	.align		4
.L_1:
        /*000c*/ 	.byte	0x04, 0x11
        /*000e*/ 	.short	(.L_3 - .L_2)
	.align		4
.L_2:
        /*0010*/ 	.word	index@($__internal_1_$__cuda_sm3x_div_rn_noftz_f32_slowpath)
        /*0014*/ 	.word	0x00000000


	//----- nvinfo : EIATTR_FRAME_SIZE
	.align		4
.L_3:
        /*0018*/ 	.byte	0x04, 0x11
        /*001a*/ 	.short	(.L_5 - .L_4)
	.align		4
.L_4:
        /*001c*/ 	.word	index@(_Z9mean_poolPfS_PiS0_ii)
        /*0020*/ 	.word	0x00000000


	//----- nvinfo : EIATTR_REGCOUNT
	.align		4
.L_5:
        /*0024*/ 	.byte	0x04, 0x2f
        /*0026*/ 	.short	(.L_7 - .L_6)
	.align		4
.L_6:
        /*0028*/ 	.word	index@(_Z18backprop_mean_poolPfS_PiS0_ii)
        /*002c*/ 	.word	0x00000015


	//----- nvinfo : EIATTR_FRAME_SIZE
	.align		4
.L_7:
        /*0030*/ 	.byte	0x04, 0x11
        /*0032*/ 	.short	(.L_9 - .L_8)
	.align		4
.L_8:
        /*0034*/ 	.word	index@($__internal_0_$__cuda_sm3x_div_rn_noftz_f32_slowpath)
        /*0038*/ 	.word	0x00000000


	//----- nvinfo : EIATTR_FRAME_SIZE
	.align		4
.L_9:
        /*003c*/ 	.byte	0x04, 0x11
        /*003e*/ 	.short	(.L_11 - .L_10)
	.align		4
.L_10:
        /*0040*/ 	.word	index@(_Z18backprop_mean_poolPfS_PiS0_ii)
        /*0044*/ 	.word	0x00000000


	//----- nvinfo : EIATTR_REGCOUNT
	.align		4
.L_11:
        /*0048*/ 	.byte	0x04, 0x2f
        /*004a*/ 	.short	(.L_13 - .L_12)
	.align		4
.L_12:
        /*004c*/ 	.word	index@(_Z8max_poolPfPiS_S0_S0_ii)
        /*0050*/ 	.word	0x00000014


	//----- nvinfo : EIATTR_FRAME_SIZE
	.align		4
.L_13:
        /*0054*/ 	.byte	0x04, 0x11
        /*0056*/ 	.short	(.L_15 - .L_14)
	.align		4
.L_14:
        /*0058*/ 	.word	index@(_Z8max_poolPfPiS_S0_S0_ii)
        /*005c*/ 	.word	0x00000000


	//----- nvinfo : EIATTR_REGCOUNT
	.align		4
.L_15:
        /*0060*/ 	.byte	0x04, 0x2f
        /*0062*/ 	.short	(.L_17 - .L_16)
	.align		4
.L_16:
        /*0064*/ 	.word	index@(_Z17backprop_max_poolPfPiS_S0_S0_ii)
        /*0068*/ 	.word	0x00000014


	//----- nvinfo : EIATTR_FRAME_SIZE
	.align		4
.L_17:
        /*006c*/ 	.byte	0x04, 0x11
        /*006e*/ 	.short	(.L_19 - .L_18)
	.align		4
.L_18:
        /*0070*/ 	.word	index@(_Z17backprop_max_poolPfPiS_S0_S0_ii)
        /*0074*/ 	.word	0x00000000


	//----- nvinfo : EIATTR_MIN_STACK_SIZE
	.align		4
.L_19:
        /*0078*/ 	.byte	0x04, 0x12
        /*007a*/ 	.short	(.L_21 - .L_20)
	.align		4
.L_20:
        /*007c*/ 	.word	index@(_Z17backprop_max_poolPfPiS_S0_S0_ii)
        /*0080*/ 	.word	0x00000000


	//----- nvinfo : EIATTR_MIN_STACK_SIZE
	.align		4
.L_21:
        /*0084*/ 	.byte	0x04, 0x12
        /*0086*/ 	.short	(.L_23 - .L_22)
	.align		4
.L_22:
        /*0088*/ 	.word	index@(_Z8max_poolPfPiS_S0_S0_ii)
        /*008c*/ 	.word	0x00000000


	//----- nvinfo : EIATTR_MIN_STACK_SIZE
	.align		4
.L_23:
        /*0090*/ 	.byte	0x04, 0x12
        /*0092*/ 	.short	(.L_25 - .L_24)
	.align		4
.L_24:
        /*0094*/ 	.word	index@(_Z18backprop_mean_poolPfS_PiS0_ii)
        /*0098*/ 	.word	0x00000000


	//----- nvinfo : EIATTR_MIN_STACK_SIZE
	.align		4
.L_25:
        /*009c*/ 	.byte	0x04, 0x12
        /*009e*/ 	.short	(.L_27 - .L_26)
	.align		4
.L_26:
        /*00a0*/ 	.word	index@(_Z9mean_poolPfS_PiS0_ii)
        /*00a4*/ 	.word	0x00000000
.L_27:


//--------------------- .nv.compat                --------------------------
	.section	.nv.compat,"",@"SHT_CUDA_COMPAT_INFO"
	.align	4
        /*0000*/ 	.byte	0x02, 0x09, 0x00, 0x00, 0x02, 0x02, 0x01, 0x00, 0x02, 0x05, 0x05, 0x00, 0x03, 0x07, 0x01, 0x01
        /*0010*/ 	.byte	0x02, 0x03, 0x00, 0x00, 0x02, 0x06, 0x01, 0x00, 0x04, 0x0b, 0x08, 0x00, 0x01, 0x00, 0x00, 0x00
        /*0020*/ 	.byte	0x00, 0x00, 0x00, 0x00


//--------------------- .nv.info._Z17backprop_max_poolPfPiS_S0_S0_ii --------------------------
	.section	.nv.info._Z17backprop_max_poolPfPiS_S0_S0_ii,"",@"SHT_CUDA_INFO"
	.sectionflags	@""
	.align	4


	//----- nvinfo : EIATTR_CUDA_API_VERSION
	.align		4
        /*0000*/ 	.byte	0x04, 0x37
        /*0002*/ 	.short	(.L_29 - .L_28)
.L_28:
        /*0004*/ 	.word	0x00000082


	//----- nvinfo : EIATTR_KPARAM_INFO
	.align		4
.L_29:
        /*0008*/ 	.byte	0x04, 0x17
        /*000a*/ 	.short	(.L_31 - .L_30)
.L_30:
        /*000c*/ 	.word	0x00000000
        /*0010*/ 	.short	0x0006
        /*0012*/ 	.short	0x002c
        /*0014*/ 	.byte	0x00, 0xf0, 0x11, 0x00


	//----- nvinfo : EIATTR_KPARAM_INFO
	.align		4
.L_31:
        /*0018*/ 	.byte	0x04, 0x17
        /*001a*/ 	.short	(.L_33 - .L_32)
.L_32:
        /*001c*/ 	.word	0x00000000
        /*0020*/ 	.short	0x0005
        /*0022*/ 	.short	0x0028
        /*0024*/ 	.byte	0x00, 0xf0, 0x11, 0x00


	//----- nvinfo : EIATTR_KPARAM_INFO
	.align		4
.L_33:
        /*0028*/ 	.byte	0x04, 0x17
        /*002a*/ 	.short	(.L_35 - .L_34)
.L_34:
        /*002c*/ 	.word	0x00000000
        /*0030*/ 	.short	0x0004
        /*0032*/ 	.short	0x0020
        /*0034*/ 	.byte	0x00, 0xf5, 0x21, 0x00


	//----- nvinfo : EIATTR_KPARAM_INFO
	.align		4
.L_35:
        /*0038*/ 	.byte	0x04, 0x17
        /*003a*/ 	.short	(.L_37 - .L_36)
.L_36:
        /*003c*/ 	.word	0x00000000
        /*0040*/ 	.short	0x0003
        /*0042*/ 	.short	0x0018
        /*0044*/ 	.byte	0x00, 0xf5, 0x21, 0x00


	//----- nvinfo : EIATTR_KPARAM_INFO
	.align		4
.L_37:
        /*0048*/ 	.byte	0x04, 0x17
        /*004a*/ 	.short	(.L_39 - .L_38)
.L_38:
        /*004c*/ 	.word	0x00000000
        /*0050*/ 	.short	0x0002
        /*0052*/ 	.short	0x0010
        /*0054*/ 	.byte	0x00, 0xf5, 0x21, 0x00


	//----- nvinfo : EIATTR_KPARAM_INFO
	.align		4
.L_39:
        /*0058*/ 	.byte	0x04, 0x17
        /*005a*/ 	.short	(.L_41 - .L_40)
.L_40:
        /*005c*/ 	.word	0x00000000
        /*0060*/ 	.short	0x0001
        /*0062*/ 	.short	0x0008
        /*0064*/ 	.byte	0x00, 0xf5, 0x21, 0x00


	//----- nvinfo : EIATTR_KPARAM_INFO
	.align		4
.L_41:
        /*0068*/ 	.byte	0x04, 0x17
        /*006a*/ 	.short	(.L_43 - .L_42)
.L_42:
        /*006c*/ 	.word	0x00000000
        /*0070*/ 	.short	0x0000
        /*0072*/ 	.short	0x0000
        /*0074*/ 	.byte	0x00, 0xf5, 0x21, 0x00


	//----- nvinfo : EIATTR_SPARSE_MMA_MASK
	.align		4
.L_43:
        /*0078*/ 	.byte	0x03, 0x50
        /*007a*/ 	.short	0x0000


	//----- nvinfo : EIATTR_MAXREG_COUNT
	.align		4
        /*007c*/ 	.byte	0x03, 0x1b
        /*007e*/ 	.short	0x00ff


	//----- nvinfo : EIATTR_MERCURY_ISA_VERSION
	.align		4
        /*0080*/ 	.byte	0x03, 0x5f
        /*0082*/ 	.short	0x0101


	//----- nvinfo : EIATTR_VRC_CTA_INIT_COUNT
	.align		4
        /*0084*/ 	.byte	0x02, 0x4a
	.zero		1
	.zero		1


	//----- nvinfo : EIATTR_EXIT_INSTR_OFFSETS
	.align		4
        /*0088*/ 	.byte	0x04, 0x1c
        /*008a*/ 	.short	(.L_45 - .L_44)


	//   ....[0]....
.L_44:
        /*008c*/ 	.word	0x00000040


	//   ....[1]....
        /*0090*/ 	.word	0x00000370


	//----- nvinfo : EIATTR_CRS_STACK_SIZE
	.align		4
.L_45:
        /*0094*/ 	.byte	0x04, 0x1e
        /*0096*/ 	.short	(.L_47 - .L_46)
.L_46:
        /*0098*/ 	.word	0x00000000


	//----- nvinfo : EIATTR_CBANK_PARAM_SIZE
	.align		4
.L_47:
        /*009c*/ 	.byte	0x03, 0x19
        /*009e*/ 	.short	0x0030


	//----- nvinfo : EIATTR_PARAM_CBANK
	.align		4
        /*00a0*/ 	.byte	0x04, 0x0a
        /*00a2*/ 	.short	(.L_49 - .L_48)
	.align		4
.L_48:
        /*00a4*/ 	.word	index@(.nv.constant0._Z17backprop_max_poolPfPiS_S0_S0_ii)
        /*00a8*/ 	.short	0x0380
        /*00aa*/ 	.short	0x0030


	//----- nvinfo : EIATTR_SW_WAR
	.align		4
.L_49:
        /*00ac*/ 	.byte	0x04, 0x36
        /*00ae*/ 	.short	(.L_51 - .L_50)
.L_50:
        /*00b0*/ 	.word	0x00000008
.L_51:


//--------------------- .nv.info._Z8max_poolPfPiS_S0_S0_ii --------------------------
	.section	.nv.info._Z8max_poolPfPiS_S0_S0_ii,"",@"SHT_CUDA_INFO"
	.sectionflags	@""
	.align	4


	//----- nvinfo : EIATTR_CUDA_API_VERSION
	.align		4
        /*0000*/ 	.byte	0x04, 0x37
        /*0002*/ 	.short	(.L_53 - .L_52)
.L_52:
        /*0004*/ 	.word	0x00000082


	//----- nvinfo : EIATTR_KPARAM_INFO
	.align		4
.L_53:
        /*0008*/ 	.byte	0x04, 0x17
        /*000a*/ 	.short	(.L_55 - .L_54)
.L_54:
        /*000c*/ 	.word	0x00000000
        /*0010*/ 	.short	0x0006
        /*0012*/ 	.short	0x002c
        /*0014*/ 	.byte	0x00, 0xf0, 0x11, 0x00


	//----- nvinfo : EIATTR_KPARAM_INFO
	.align		4
.L_55:
        /*0018*/ 	.byte	0x04, 0x17
        /*001a*/ 	.short	(.L_57 - .L_56)
.L_56:
        /*001c*/ 	.word	0x00000000
        /*0020*/ 	.short	0x0005
        /*0022*/ 	.short	0x0028
        /*0024*/ 	.byte	0x00, 0xf0, 0x11, 0x00


	//----- nvinfo : EIATTR_KPARAM_INFO
	.align		4
.L_57:
        /*0028*/ 	.byte	0x04, 0x17
        /*002a*/ 	.short	(.L_59 - .L_58)
.L_58:
        /*002c*/ 	.word	0x00000000
        /*0030*/ 	.short	0x0004
        /*0032*/ 	.short	0x0020
        /*0034*/ 	.byte	0x00, 0xf5, 0x21, 0x00


	//----- nvinfo : EIATTR_KPARAM_INFO
	.align		4
.L_59:
        /*0038*/ 	.byte	0x04, 0x17
        /*003a*/ 	.short	(.L_61 - .L_60)
.L_60:
        /*003c*/ 	.word	0x00000000
        /*0040*/ 	.short	0x0003
        /*0042*/ 	.short	0x0018
        /*0044*/ 	.byte	0x00, 0xf5, 0x21, 0x00


	//----- nvinfo : EIATTR_KPARAM_INFO
	.align		4
.L_61:
        /*0048*/ 	.byte	0x04, 0x17
        /*004a*/ 	.short	(.L_63 - .L_62)
.L_62:
        /*004c*/ 	.word	0x00000000
        /*0050*/ 	.short	0x0002
        /*0052*/ 	.short	0x0010
        /*0054*/ 	.byte	0x00, 0xf5, 0x21, 0x00


	//----- nvinfo : EIATTR_KPARAM_INFO
	.align		4
.L_63:
        /*0058*/ 	.byte	0x04, 0x17
        /*005a*/ 	.short	(.L_65 - .L_64)
.L_64:
        /*005c*/ 	.word	0x00000000
        /*0060*/ 	.short	0x0001
        /*0062*/ 	.short	0x0008
        /*0064*/ 	.byte	0x00, 0xf5, 0x21, 0x00


	//----- nvinfo : EIATTR_KPARAM_INFO
	.align		4
.L_65:
        /*0068*/ 	.byte	0x04, 0x17
        /*006a*/ 	.short	(.L_67 - .L_66)
.L_66:
        /*006c*/ 	.word	0x00000000
        /*0070*/ 	.short	0x0000
        /*0072*/ 	.short	0x0000
        /*0074*/ 	.byte	0x00, 0xf5, 0x21, 0x00


	//----- nvinfo : EIATTR_SPARSE_MMA_MASK
	.align		4
.L_67:
        /*0078*/ 	.byte	0x03, 0x50
        /*007a*/ 	.short	0x0000


	//----- nvinfo : EIATTR_MAXREG_COUNT
	.align		4
        /*007c*/ 	.byte	0x03, 0x1b
        /*007e*/ 	.short	0x00ff


	//----- nvinfo : EIATTR_NUM_BARRIERS
	.align		4
        /*0080*/ 	.byte	0x02, 0x4c
        /*0082*/ 	.byte	0x01
	.zero		1


	//----- nvinfo : EIATTR_MERCURY_ISA_VERSION
	.align		4
        /*0084*/ 	.byte	0x03, 0x5f
        /*0086*/ 	.short	0x0101


	//----- nvinfo : EIATTR_VRC_CTA_INIT_COUNT
	.align		4
        /*0088*/ 	.byte	0x02, 0x4a
	.zero		1
	.zero		1


	//----- nvinfo : EIATTR_EXIT_INSTR_OFFSETS
	.align		4
        /*008c*/ 	.byte	0x04, 0x1c
        /*008e*/ 	.short	(.L_69 - .L_68)


	//   ....[0]....
.L_68:
        /*0090*/ 	.word	0x00000040


	//   ....[1]....
        /*0094*/ 	.word	0x00000420


	//----- nvinfo : EIATTR_CRS_STACK_SIZE
	.align		4
.L_69:
        /*0098*/ 	.byte	0x04, 0x1e
        /*009a*/ 	.short	(.L_71 - .L_70)
.L_70:
        /*009c*/ 	.word	0x00000000


	//----- nvinfo : EIATTR_CBANK_PARAM_SIZE
	.align		4
.L_71:
        /*00a0*/ 	.byte	0x03, 0x19
        /*00a2*/ 	.short	0x0030


	//----- nvinfo : EIATTR_PARAM_CBANK
	.align		4
        /*00a4*/ 	.byte	0x04, 0x0a
        /*00a6*/ 	.short	(.L_73 - .L_72)
	.align		4
.L_72:
        /*00a8*/ 	.word	index@(.nv.constant0._Z8max_poolPfPiS_S0_S0_ii)
        /*00ac*/ 	.short	0x0380
        /*00ae*/ 	.short	0x0030


	//----- nvinfo : EIATTR_SW_WAR
	.align		4
.L_73:
        /*00b0*/ 	.byte	0x04, 0x36
        /*00b2*/ 	.short	(.L_75 - .L_74)
.L_74:
        /*00b4*/ 	.word	0x00000008
.L_75:


//--------------------- .nv.info._Z18backprop_mean_poolPfS_PiS0_ii --------------------------
	.section	.nv.info._Z18backprop_mean_poolPfS_PiS0_ii,"",@"SHT_CUDA_INFO"
	.sectionflags	@""
	.align	4


	//----- nvinfo : EIATTR_CUDA_API_VERSION
	.align		4
        /*0000*/ 	.byte	0x04, 0x37
        /*0002*/ 	.short	(.L_77 - .L_76)
.L_76:
        /*0004*/ 	.word	0x00000082


	//----- nvinfo : EIATTR_KPARAM_INFO
	.align		4
.L_77:
        /*0008*/ 	.byte	0x04, 0x17
        /*000a*/ 	.short	(.L_79 - .L_78)
.L_78:
        /*000c*/ 	.word	0x00000000
        /*0010*/ 	.short	0x0005
        /*0012*/ 	.short	0x0024
        /*0014*/ 	.byte	0x00, 0xf0, 0x11, 0x00


	//----- nvinfo : EIATTR_KPARAM_INFO
	.align		4
.L_79:
        /*0018*/ 	.byte	0x04, 0x17
        /*001a*/ 	.short	(.L_81 - .L_80)
.L_80:
        /*001c*/ 	.word	0x00000000
        /*0020*/ 	.short	0x0004
        /*0022*/ 	.short	0x0020
        /*0024*/ 	.byte	0x00, 0xf0, 0x11, 0x00


	//----- nvinfo : EIATTR_KPARAM_INFO
	.align		4
.L_81:
        /*0028*/ 	.byte	0x04, 0x17
        /*002a*/ 	.short	(.L_83 - .L_82)
.L_82:
        /*002c*/ 	.word	0x00000000
        /*0030*/ 	.short	0x0003
        /*0032*/ 	.short	0x0018
        /*0034*/ 	.byte	0x00, 0xf5, 0x21, 0x00


	//----- nvinfo : EIATTR_KPARAM_INFO
	.align		4
.L_83:
        /*0038*/ 	.byte	0x04, 0x17
        /*003a*/ 	.short	(.L_85 - .L_84)
.L_84:
        /*003c*/ 	.word	0x00000000
        /*0040*/ 	.short	0x0002
        /*0042*/ 	.short	0x0010
        /*0044*/ 	.byte	0x00, 0xf5, 0x21, 0x00


	//----- nvinfo : EIATTR_KPARAM_INFO
	.align		4
.L_85:
        /*0048*/ 	.byte	0x04, 0x17
        /*004a*/ 	.short	(.L_87 - .L_86)
.L_86:
        /*004c*/ 	.word	0x00000000
        /*0050*/ 	.short	0x0001
        /*0052*/ 	.short	0x0008
        /*0054*/ 	.byte	0x00, 0xf5, 0x21, 0x00


	//----- nvinfo : EIATTR_KPARAM_INFO
	.align		4
.L_87:
        /*0058*/ 	.byte	0x04, 0x17
        /*005a*/ 	.short	(.L_89 - .L_88)
.L_88:
        /*005c*/ 	.word	0x00000000
        /*0060*/ 	.short	0x0000
        /*0062*/ 	.short	0x0000
        /*0064*/ 	.byte	0x00, 0xf5, 0x21, 0x00


	//----- nvinfo : EIATTR_SPARSE_MMA_MASK
	.align		4
.L_89:
        /*0068*/ 	.byte	0x03, 0x50
        /*006a*/ 	.short	0x0000


	//----- nvinfo : EIATTR_MAXREG_COUNT
	.align		4
        /*006c*/ 	.byte	0x03, 0x1b
        /*006e*/ 	.short	0x00ff


	//----- nvinfo : EIATTR_MERCURY_ISA_VERSION
	.align		4
        /*0070*/ 	.byte	0x03, 0x5f
        /*0072*/ 	.short	0x0101


	//----- nvinfo : EIATTR_VRC_CTA_INIT_COUNT
	.align		4
        /*0074*/ 	.byte	0x02, 0x4a
	.zero		1
	.zero		1


	//----- nvinfo : EIATTR_EXIT_INSTR_OFFSETS
	.align		4
        /*0078*/ 	.byte	0x04, 0x1c
        /*007a*/ 	.short	(.L_91 - .L_90)


	//   ....[0]....
.L_90:
        /*007c*/ 	.word	0x00000040


	//   ....[1]....
        /*0080*/ 	.word	0x00000370


	//----- nvinfo : EIATTR_CRS_STACK_SIZE
	.align		4
.L_91:
        /*0084*/ 	.byte	0x04, 0x1e
        /*0086*/ 	.short	(.L_93 - .L_92)
.L_92:
        /*0088*/ 	.word	0x00000000


	//----- nvinfo : EIATTR_CBANK_PARAM_SIZE
	.align		4
.L_93:
        /*008c*/ 	.byte	0x03, 0x19
        /*008e*/ 	.short	0x0028


	//----- nvinfo : EIATTR_PARAM_CBANK
	.align		4
        /*0090*/ 	.byte	0x04, 0x0a
        /*0092*/ 	.short	(.L_95 - .L_94)
	.align		4
.L_94:
        /*0094*/ 	.word	index@(.nv.constant0._Z18backprop_mean_poolPfS_PiS0_ii)
        /*0098*/ 	.short	0x0380
        /*009a*/ 	.short	0x0028


	//----- nvinfo : EIATTR_SW_WAR
	.align		4
.L_95:
        /*009c*/ 	.byte	0x04, 0x36
        /*009e*/ 	.short	(.L_97 - .L_96)
.L_96:
        /*00a0*/ 	.word	0x00000008
.L_97:


//--------------------- .nv.info._Z9mean_poolPfS_PiS0_ii --------------------------
	.section	.nv.info._Z9mean_poolPfS_PiS0_ii,"",@"SHT_CUDA_INFO"
	.sectionflags	@""
	.align	4


	//----- nvinfo : EIATTR_CUDA_API_VERSION
	.align		4
        /*0000*/ 	.byte	0x04, 0x37
        /*0002*/ 	.short	(.L_99 - .L_98)
.L_98:
        /*0004*/ 	.word	0x00000082


	//----- nvinfo : EIATTR_KPARAM_INFO
	.align		4
.L_99:
        /*0008*/ 	.byte	0x04, 0x17
        /*000a*/ 	.short	(.L_101 - .L_100)
.L_100:
        /*000c*/ 	.word	0x00000000
        /*0010*/ 	.short	0x0005
        /*0012*/ 	.short	0x0024
        /*0014*/ 	.byte	0x00, 0xf0, 0x11, 0x00


	//----- nvinfo : EIATTR_KPARAM_INFO
	.align		4
.L_101:
        /*0018*/ 	.byte	0x04, 0x17
        /*001a*/ 	.short	(.L_103 - .L_102)
.L_102:
        /*001c*/ 	.word	0x00000000
        /*0020*/ 	.short	0x0004
        /*0022*/ 	.short	0x0020
        /*0024*/ 	.byte	0x00, 0xf0, 0x11, 0x00


	//----- nvinfo : EIATTR_KPARAM_INFO
	.align		4
.L_103:
        /*0028*/ 	.byte	0x04, 0x17
        /*002a*/ 	.short	(.L_105 - .L_104)
.L_104:
        /*002c*/ 	.word	0x00000000
        /*0030*/ 	.short	0x0003
        /*0032*/ 	.short	0x0018
        /*0034*/ 	.byte	0x00, 0xf5, 0x21, 0x00


	//----- nvinfo : EIATTR_KPARAM_INFO
	.align		4
.L_105:
        /*0038*/ 	.byte	0x04, 0x17
        /*003a*/ 	.short	(.L_107 - .L_106)
.L_106:
        /*003c*/ 	.word	0x00000000
        /*0040*/ 	.short	0x0002
        /*0042*/ 	.short	0x0010
        /*0044*/ 	.byte	0x00, 0xf5, 0x21, 0x00


	//----- nvinfo : EIATTR_KPARAM_INFO
	.align		4
.L_107:
        /*0048*/ 	.byte	0x04, 0x17
        /*004a*/ 	.short	(.L_109 - .L_108)
.L_108:
        /*004c*/ 	.word	0x00000000
        /*0050*/ 	.short	0x0001
        /*0052*/ 	.short	0x0008
        /*0054*/ 	.byte	0x00, 0xf5, 0x21, 0x00


	//----- nvinfo : EIATTR_KPARAM_INFO
	.align		4
.L_109:
        /*0058*/ 	.byte	0x04, 0x17
        /*005a*/ 	.short	(.L_111 - .L_110)
.L_110:
        /*005c*/ 	.word	0x00000000
        /*0060*/ 	.short	0x0000
        /*0062*/ 	.short	0x0000
        /*0064*/ 	.byte	0x00, 0xf5, 0x21, 0x00


	//----- nvinfo : EIATTR_SPARSE_MMA_MASK
	.align		4
.L_111:
        /*0068*/ 	.byte	0x03, 0x50
        /*006a*/ 	.short	0x0000


	//----- nvinfo : EIATTR_MAXREG_COUNT
	.align		4
        /*006c*/ 	.byte	0x03, 0x1b
        /*006e*/ 	.short	0x00ff


	//----- nvinfo : EIATTR_NUM_BARRIERS
	.align		4
        /*0070*/ 	.byte	0x02, 0x4c
        /*0072*/ 	.byte	0x01
	.zero		1


	//----- nvinfo : EIATTR_MERCURY_ISA_VERSION
	.align		4
        /*0074*/ 	.byte	0x03, 0x5f
        /*0076*/ 	.short	0x0101


	//----- nvinfo : EIATTR_VRC_CTA_INIT_COUNT
	.align		4
        /*0078*/ 	.byte	0x02, 0x4a
	.zero		1
	.zero		1


	//----- nvinfo : EIATTR_EXIT_INSTR_OFFSETS
	.align		4
        /*007c*/ 	.byte	0x04, 0x1c
        /*007e*/ 	.short	(.L_113 - .L_112)


	//   ....[0]....
.L_112:
        /*0080*/ 	.word	0x00000040


	//   ....[1]....
        /*0084*/ 	.word	0x000003f0


	//----- nvinfo : EIATTR_CRS_STACK_SIZE
	.align		4
.L_113:
        /*0088*/ 	.byte	0x04, 0x1e
        /*008a*/ 	.short	(.L_115 - .L_114)
.L_114:
        /*008c*/ 	.word	0x00000000


	//----- nvinfo : EIATTR_CBANK_PARAM_SIZE
	.align		4
.L_115:
        /*0090*/ 	.byte	0x03, 0x19
        /*0092*/ 	.short	0x0028


	//----- nvinfo : EIATTR_PARAM_CBANK
	.align		4
        /*0094*/ 	.byte	0x04, 0x0a
        /*0096*/ 	.short	(.L_117 - .L_116)
	.align		4
.L_116:
        /*0098*/ 	.word	index@(.nv.constant0._Z9mean_poolPfS_PiS0_ii)
        /*009c*/ 	.short	0x0380
        /*009e*/ 	.short	0x0028


	//----- nvinfo : EIATTR_SW_WAR
	.align		4
.L_117:
        /*00a0*/ 	.byte	0x04, 0x36
        /*00a2*/ 	.short	(.L_119 - .L_118)
.L_118:
        /*00a4*/ 	.word	0x00000008
.L_119:


//--------------------- .nv.callgraph             --------------------------
	.section	.nv.callgraph,"",@"SHT_CUDA_CALLGRAPH"
	.align	4
	.sectionentsize	8
	.align		4
        /*0000*/ 	.word	0x00000000
	.align		4
        /*0004*/ 	.word	0xffffffff
	.align		4
        /*0008*/ 	.word	0x00000000
	.align		4
        /*000c*/ 	.word	0xfffffffe
	.align		4
        /*0010*/ 	.word	0x00000000
	.align		4
        /*0014*/ 	.word	0xfffffffd
	.align		4
        /*0018*/ 	.word	0x00000000
	.align		4
        /*001c*/ 	.word	0xfffffffc


//--------------------- .text._Z17backprop_max_poolPfPiS_S0_S0_ii --------------------------
	.section	.text._Z17backprop_max_poolPfPiS_S0_S0_ii,"ax",@progbits
	.align	128
        .global         _Z17backprop_max_poolPfPiS_S0_S0_ii
        .type           _Z17backprop_max_poolPfPiS_S0_S0_ii,@function
        .size           _Z17backprop_max_poolPfPiS_S0_S0_ii,(.L_x_49 - _Z17backprop_max_poolPfPiS_S0_S0_ii)
        .other          _Z17backprop_max_poolPfPiS_S0_S0_ii,@"STO_CUDA_ENTRY STV_DEFAULT"
_Z17backprop_max_poolPfPiS_S0_S0_ii:
.text._Z17backprop_max_poolPfPiS_S0_S0_ii:
[----:B------:R-:W-:Y:S08]  /*0000*/  LDC R1, c[0x0][0x37c] ;  /* 0x0000df00ff017b82 */ /* 0x000ff00000000800 */
[----:B------:R-:W0:Y:S08]  /*0010*/  S2UR UR7, SR_CTAID.X ;  /* 0x00000000000779c3 */ /* 0x000e300000002500 */
[----:B------:R-:W0:Y:S02]  /*0020*/  LDC R0, c[0x0][0x3a8] ;  /* 0x0000ea00ff007b82 */ /* 0x000e240000000800 */
[----:B0-----:R-:W-:-:S13]  /*0030*/  ISETP.LE.AND P0, PT, R0, UR7, PT ;  /* 0x0000000700007c0c */ /* 0x001fda000bf03270 */
[----:B------:R-:W-:Y:S05]  /*0040*/  @P0 EXIT ;  /* 0x000000000000094d */ /* 0x000fea0003800000 */
[----:B------:R-:W0:Y:S01]  /*0050*/  S2R R6, SR_TID.X ;  /* 0x0000000000067919 */ /* 0x000e220000002100 */
[----:B------:R-:W1:Y:S01]  /*0060*/  S2UR UR6, SR_CgaCtaId ;  /* 0x00000000000679c3 */ /* 0x000e620000008800 */
[----:B------:R-:W-:Y:S01]  /*0070*/  UMOV UR4, 0x400 ;  /* 0x0000040000047882 */ /* 0x000fe20000000000 */
[----:B------:R-:W-:Y:S01]  /*0080*/  IMAD.U32 R3, RZ, RZ, UR7 ;  /* 0x00000007ff037e24 */ /* 0x000fe2000f8e00ff */
[----:B------:R-:W-:Y:S01]  /*0090*/  UIADD3 UR5, UPT, UPT, UR4, 0x400, URZ ;  /* 0x0000040004057890 */ /* 0x000fe2000fffe0ff */
[----:B------:R-:W2:Y:S04]  /*00a0*/  LDCU.64 UR8, c[0x0][0x358] ;  /* 0x00006b00ff0877ac */ /* 0x000ea80008000a00 */
[----:B------:R-:W3:Y:S01]  /*00b0*/  LDC R4, c[0x0][0x370] ;  /* 0x0000dc00ff047b82 */ /* 0x000ee20000000800 */
[----:B-1----:R-:W-:-:S02]  /*00c0*/  ULEA UR4, UR6, UR4, 0x18 ;  /* 0x0000000406047291 */ /* 0x002fc4000f8ec0ff */
[----:B------:R-:W-:-:S04]  /*00d0*/  ULEA UR5, UR6, UR5, 0x18 ;  /* 0x0000000506057291 */ /* 0x000fc8000f8ec0ff */
[C---:B0-----:R-:W-:Y:S02]  /*00e0*/  LEA R2, R6.reuse, UR4, 0x2 ;  /* 0x0000000406027c11 */ /* 0x041fe4000f8e10ff */
[----:B--2---:R-:W-:-:S07]  /*00f0*/  LEA R0, R6, UR5, 0x1 ;  /* 0x0000000506007c11 */ /* 0x004fce000f8e08ff */
.L_x_3:
[----:B------:R-:W0:Y:S01]  /*0100*/  LDC.64 R10, c[0x0][0x3a0] ;  /* 0x0000e800ff0a7b82 */ /* 0x000e220000000a00 */
[----:B------:R-:W1:Y:S07]  /*0110*/  LDCU.64 UR4, c[0x0][0x3a8] ;  /* 0x00007500ff0477ac */ /* 0x000e6e0008000a00 */
[----:B------:R-:W2:Y:S08]  /*0120*/  LDC.64 R8, c[0x0][0x398] ;  /* 0x0000e600ff087b82 */ /* 0x000eb00000000a00 */
[----:B-----5:R-:W4:Y:S01]  /*0130*/  LDC.64 R12, c[0x0][0x380] ;  /* 0x0000e000ff0c7b82 */ /* 0x020f220000000a00 */
[----:B0-----:R-:W-:-:S07]  /*0140*/  IMAD.WIDE R10, R3, 0x4, R10 ;  /* 0x00000004030a7825 */ /* 0x001fce00078e020a */
[----:B------:R-:W0:Y:S01]  /*0150*/  LDC.64 R14, c[0x0][0x388] ;  /* 0x0000e200ff0e7b82 */ /* 0x000e220000000a00 */
[----:B------:R-:W3:Y:S01]  /*0160*/  LDG.E R10, desc[UR8][R10.64] ;  /* 0x000000080a0a7981 */ /* 0x000ee2000c1e1900 */
[----:B--2---:R-:W-:-:S06]  /*0170*/  IMAD.WIDE R8, R3, 0x4, R8 ;  /* 0x0000000403087825 */ /* 0x004fcc00078e0208 */
[----:B------:R-:W2:Y:S01]  /*0180*/  LDG.E R8, desc[UR8][R8.64] ;  /* 0x0000000808087981 */ /* 0x000ea2000c1e1900 */
[----:B-1----:R-:W-:-:S04]  /*0190*/  IMAD R5, R3, UR5, R6 ;  /* 0x0000000503057c24 */ /* 0x002fc8000f8e0206 */
[----:B----4-:R-:W-:-:S04]  /*01a0*/  IMAD.WIDE.U32 R12, R5, 0x4, R12 ;  /* 0x00000004050c7825 */ /* 0x010fc800078e000c */
[----:B0-----:R-:W-:Y:S02]  /*01b0*/  IMAD.WIDE.U32 R14, R5, 0x4, R14 ;  /* 0x00000004050e7825 */ /* 0x001fe400078e000e */
[----:B------:R0:W5:Y:S04]  /*01c0*/  LDG.E R13, desc[UR8][R12.64] ;  /* 0x000000080c0d7981 */ /* 0x000168000c1e1900 */
[----:B------:R0:W5:Y:S01]  /*01d0*/  LDG.E.U16 R15, desc[UR8][R14.64] ;  /* 0x000000080e0f7981 */ /* 0x000162000c1e1500 */
[----:B---3--:R-:W-:Y:S01]  /*01e0*/  IMAD.IADD R3, R4, 0x1, R3 ;  /* 0x0000000104037824 */ /* 0x008fe200078e0203 */
[----:B------:R-:W-:Y:S04]  /*01f0*/  BSSY.RECONVERGENT B0, `(.L_x_0) ;  /* 0x0000014000007945 */ /* 0x000fe80003800200 */
[----:B------:R-:W-:Y:S01]  /*0200*/  ISETP.GE.AND P0, PT, R3, UR4, PT ;  /* 0x0000000403007c0c */ /* 0x000fe2000bf06270 */
[----:B------:R-:W-:-:S04]  /*0210*/  IMAD R5, R10, UR5, RZ ;  /* 0x000000050a057c24 */ /* 0x000fc8000f8e02ff */
[----:B--2---:R-:W-:Y:S01]  /*0220*/  IMAD R16, R8, UR5, R5 ;  /* 0x0000000508107c24 */ /* 0x004fe2000f8e0205 */
[----:B------:R-:W-:-:S04]  /*0230*/  IADD3 R5, PT, PT, R5, R6, RZ ;  /* 0x0000000605057210 */ /* 0x000fc80007ffe0ff */
[----:B------:R-:W-:-:S13]  /*0240*/  ISETP.GE.AND P1, PT, R5, R16, PT ;  /* 0x000000100500720c */ /* 0x000fda0003f26270 */
[----:B0-----:R-:W-:Y:S05]  /*0250*/  @P1 BRA `(.L_x_1) ;  /* 0x0000000000341947 */ /* 0x001fea0003800000 */
[----:B------:R-:W0:Y:S01]  /*0260*/  LDC R12, c[0x0][0x3ac] ;  /* 0x0000eb00ff0c7b82 */ /* 0x000e220000000800 */
[----:B-----5:R-:W-:Y:S02]  /*0270*/  PRMT R17, R15, 0x9910, RZ ;  /* 0x000099100f117816 */ /* 0x020fe400000000ff */
[----:B------:R-:W-:-:S05]  /*0280*/  PRMT R7, RZ, 0x7610, R7 ;  /* 0x00007610ff077816 */ /* 0x000fca0000000007 */
[----:B------:R-:W1:Y:S02]  /*0290*/  LDC.64 R8, c[0x0][0x390] ;  /* 0x0000e400ff087b82 */ /* 0x000e640000000a00 */
.L_x_2:
[C---:B------:R-:W-:Y:S01]  /*02a0*/  PRMT R10, R7.reuse, 0x9910, RZ ;  /* 0x00009910070a7816 */ /* 0x040fe200000000ff */
[----:B------:R-:W-:-:S03]  /*02b0*/  VIADD R7, R7, 0x1 ;  /* 0x0000000107077836 */ /* 0x000fc60000000000 */
[----:B------:R-:W-:Y:S01]  /*02c0*/  ISETP.NE.AND P1, PT, R10, R17, PT ;  /* 0x000000110a00720c */ /* 0x000fe20003f25270 */
[C---:B-1----:R-:W-:Y:S01]  /*02d0*/  IMAD.WIDE R10, R5.reuse, 0x4, R8 ;  /* 0x00000004050a7825 */ /* 0x042fe200078e0208 */
[----:B0-----:R-:W-:-:S11]  /*02e0*/  IADD3 R5, PT, PT, R5, R12, RZ ;  /* 0x0000000c05057210 */ /* 0x001fd60007ffe0ff */
[----:B------:R2:W-:Y:S04]  /*02f0*/  @!P1 STG.E desc[UR8][R10.64], R13 ;  /* 0x0000000d0a009986 */ /* 0x0005e8000c101908 */
[----:B------:R2:W-:Y:S01]  /*0300*/  @P1 STG.E desc[UR8][R10.64], RZ ;  /* 0x000000ff0a001986 */ /* 0x0005e2000c101908 */
[----:B------:R-:W-:-:S13]  /*0310*/  ISETP.GE.AND P1, PT, R5, R16, PT ;  /* 0x000000100500720c */ /* 0x000fda0003f26270 */
[----:B--2---:R-:W-:Y:S05]  /*0320*/  @!P1 BRA `(.L_x_2) ;  /* 0xfffffffc00dc9947 */ /* 0x004fea000383ffff */
.L_x_1:
[----:B------:R-:W-:Y:S05]  /*0330*/  BSYNC.RECONVERGENT B0 ;  /* 0x0000000000007941 */ /* 0x000fea0003800200 */
.L_x_0:
[----:B------:R-:W-:Y:S05]  /*0340*/  @!P0 BRA `(.L_x_3) ;  /* 0xfffffffc006c8947 */ /* 0x000fea000383ffff */
[----:B-----5:R-:W-:Y:S04]  /*0350*/  STS [R2], R13 ;  /* 0x0000000d02007388 */ /* 0x020fe80000000800 */
[----:B------:R-:W-:Y:S01]  /*0360*/  STS.U16 [R0], R15 ;  /* 0x0000000f00007388 */ /* 0x000fe20000000400 */
[----:B------:R-:W-:Y:S05]  /*0370*/  EXIT ;  /* 0x000000000000794d */ /* 0x000fea0003800000 */
.L_x_4:
[----:B------:R-:W-:-:S00]  /*0380*/  BRA `(.L_x_4) ;  /* 0xfffffffc00fc7947 */ /* 0x000fc0000383ffff */
[----:B------:R-:W-:-:S00]  /*0390*/  NOP ;  /* 0x0000000000007918 */ /* 0x000fc00000000000 */
        /* <DEDUP_REMOVED lines=14> */
.L_x_49:


//--------------------- .text._Z8max_poolPfPiS_S0_S0_ii --------------------------
	.section	.text._Z8max_poolPfPiS_S0_S0_ii,"ax",@progbits
	.align	128
        .global         _Z8max_poolPfPiS_S0_S0_ii
        .type           _Z8max_poolPfPiS_S0_S0_ii,@function
        .size           _Z8max_poolPfPiS_S0_S0_ii,(.L_x_50 - _Z8max_poolPfPiS_S0_S0_ii)
        .other          _Z8max_poolPfPiS_S0_S0_ii,@"STO_CUDA_ENTRY STV_DEFAULT"
_Z8max_poolPfPiS_S0_S0_ii:
.text._Z8max_poolPfPiS_S0_S0_ii:
        /* <DEDUP_REMOVED lines=8> */
[----:B------:R-:W-:Y:S01]  /*0080*/  MOV R5, UR7 ;  /* 0x0000000700057c02 */ /* 0x000fe20008000f00 */
[----:B------:R-:W-:Y:S01]  /*0090*/  UIADD3 UR5, UPT, UPT, UR4, 0x400, URZ ;  /* 0x0000040004057890 */ /* 0x000fe2000fffe0ff */
[----:B------:R-:W2:Y:S04]  /*00a0*/  LDCU.64 UR8, c[0x0][0x358] ;  /* 0x00006b00ff0877ac */ /* 0x000ea80008000a00 */
[----:B------:R-:W3:Y:S01]  /*00b0*/  LDC R2, c[0x0][0x370] ;  /* 0x0000dc00ff027b82 */ /* 0x000ee20000000800 */
[----:B-1----:R-:W-:-:S02]  /*00c0*/  ULEA UR4, UR6, UR4, 0x18 ;  /* 0x0000000406047291 */ /* 0x002fc4000f8ec0ff */
[----:B------:R-:W-:-:S04]  /*00d0*/  ULEA UR5, UR6, UR5, 0x18 ;  /* 0x0000000506057291 */ /* 0x000fc8000f8ec0ff */
[C---:B0-----:R-:W-:Y:S02]  /*00e0*/  LEA R4, R0.reuse, UR4, 0x2 ;  /* 0x0000000400047c11 */ /* 0x041fe4000f8e10ff */
[----:B--2---:R-:W-:-:S07]  /*00f0*/  LEA R3, R0, UR5, 0x1 ;  /* 0x0000000500037c11 */ /* 0x004fce000f8e08ff */
.L_x_8:
[----:B0-----:R-:W0:Y:S01]  /*0100*/  LDC.64 R10, c[0x0][0x3a0] ;  /* 0x0000e800ff0a7b82 */ /* 0x001e220000000a00 */
[----:B------:R-:W1:Y:S07]  /*0110*/  LDCU UR4, c[0x0][0x3ac] ;  /* 0x00007580ff0477ac */ /* 0x000e6e0008000800 */
[----:B------:R-:W2:Y:S08]  /*0120*/  LDC.64 R12, c[0x0][0x390] ;  /* 0x0000e400ff0c7b82 */ /* 0x000eb00000000a00 */
[----:B------:R-:W4:Y:S01]  /*0130*/  LDC.64 R8, c[0x0][0x398] ;  /* 0x0000e600ff087b82 */ /* 0x000f220000000a00 */
[----:B0-----:R-:W-:-:S06]  /*0140*/  IMAD.WIDE R10, R5, 0x4, R10 ;  /* 0x00000004050a7825 */ /* 0x001fcc00078e020a */
[----:B------:R-:W5:Y:S01]  /*0150*/  LDG.E R11, desc[UR8][R10.64] ;  /* 0x000000080a0b7981 */ /* 0x000f62000c1e1900 */
[----:B-1----:R-:W-:Y:S01]  /*0160*/  IMAD.U32 R6, RZ, RZ, UR4 ;  /* 0x00000004ff067e24 */ /* 0x002fe2000f8e00ff */
[----:B------:R-:W0:Y:S01]  /*0170*/  LDCU UR4, c[0x0][0x3ac] ;  /* 0x00007580ff0477ac */ /* 0x000e220008000800 */
[----:B----4-:R-:W-:-:S06]  /*0180*/  IMAD.WIDE R8, R5, 0x4, R8 ;  /* 0x0000000405087825 */ /* 0x010fcc00078e0208 */
[----:B------:R-:W4:Y:S01]  /*0190*/  LDG.E R9, desc[UR8][R8.64] ;  /* 0x0000000808097981 */ /* 0x000f22000c1e1900 */
[----:B-----5:R-:W-:-:S05]  /*01a0*/  IMAD R7, R11, R6, RZ ;  /* 0x000000060b077224 */ /* 0x020fca00078e02ff */
[----:B------:R-:W-:-:S05]  /*01b0*/  IADD3 R15, PT, PT, R7, R0, RZ ;  /* 0x00000000070f7210 */ /* 0x000fca0007ffe0ff */
[----:B--2---:R-:W-:-:S06]  /*01c0*/  IMAD.WIDE.U32 R12, R15, 0x4, R12 ;  /* 0x000000040f0c7825 */ /* 0x004fcc00078e000c */
[----:B------:R-:W2:Y:S01]  /*01d0*/  LDG.E R13, desc[UR8][R12.64] ;  /* 0x000000080c0d7981 */ /* 0x000ea2000c1e1900 */
[----:B----4-:R-:W-:Y:S02]  /*01e0*/  IMAD R14, R9, R6, R7 ;  /* 0x00000006090e7224 */ /* 0x010fe400078e0207 */
[----:B------:R-:W-:-:S05]  /*01f0*/  IMAD.IADD R15, R15, 0x1, R6 ;  /* 0x000000010f0f7824 */ /* 0x000fca00078e0206 */
[----:B------:R-:W-:Y:S01]  /*0200*/  ISETP.GE.AND P0, PT, R15, R14, PT ;  /* 0x0000000e0f00720c */ /* 0x000fe20003f06270 */
[----:B------:R-:W-:Y:S01]  /*0210*/  BSSY.RECONVERGENT B0, `(.L_x_5) ;  /* 0x0000012000007945 */ /* 0x000fe20003800200 */
[----:B--2---:R1:W-:Y:S04]  /*0220*/  STS [R4], R13 ;  /* 0x0000000d04007388 */ /* 0x0043e80000000800 */
[----:B------:R1:W-:Y:S07]  /*0230*/  STS.U16 [R3], RZ ;  /* 0x000000ff03007388 */ /* 0x0003ee0000000400 */
[----:B0-----:R-:W-:Y:S05]  /*0240*/  @P0 BRA `(.L_x_6) ;  /* 0x0000000000380947 */ /* 0x001fea0003800000 */
[----:B------:R-:W0:Y:S01]  /*0250*/  LDC.64 R8, c[0x0][0x390] ;  /* 0x0000e400ff087b82 */ /* 0x000e220000000a00 */
[----:B------:R-:W-:-:S07]  /*0260*/  HFMA2 R12, -RZ, RZ, 0, 5.9604644775390625e-08 ;  /* 0x00000001ff0c7431 */ /* 0x000fce00000001ff */
.L_x_7:
[----:B0-----:R-:W-:-:S06]  /*0270*/  IMAD.WIDE R10, R15, 0x4, R8 ;  /* 0x000000040f0a7825 */ /* 0x001fcc00078e0208 */
[----:B------:R-:W2:Y:S01]  /*0280*/  LDG.E R10, desc[UR8][R10.64] ;  /* 0x000000080a0a7981 */ /* 0x000ea2000c1e1900 */
[----:B------:R-:W-:Y:S02]  /*0290*/  IMAD.U32 R6, RZ, RZ, UR4 ;  /* 0x00000004ff067e24 */ /* 0x000fe4000f8e00ff */
[----:B------:R-:W-:-:S03]  /*02a0*/  VIADD R7, R12, 0x1 ;  /* 0x000000010c077836 */ /* 0x000fc60000000000 */
[----:B------:R-:W-:-:S04]  /*02b0*/  IADD3 R15, PT, PT, R15, R6, RZ ;  /* 0x000000060f0f7210 */ /* 0x000fc80007ffe0ff */
[----:B------:R-:W-:Y:S02]  /*02c0*/  ISETP.GE.AND P1, PT, R15, R14, PT ;  /* 0x0000000e0f00720c */ /* 0x000fe40003f26270 */
[----:B--2---:R-:W-:-:S13]  /*02d0*/  FSETP.GT.AND P0, PT, R10, R13, PT ;  /* 0x0000000d0a00720b */ /* 0x004fda0003f04000 */
[----:B------:R-:W-:Y:S01]  /*02e0*/  @P0 STS [R4], R10 ;  /* 0x0000000a04000388 */ /* 0x000fe20000000800 */
[----:B-1----:R-:W-:-:S03]  /*02f0*/  @P0 MOV R13, R10 ;  /* 0x0000000a000d0202 */ /* 0x002fc60000000f00 */
[----:B------:R0:W-:Y:S02]  /*0300*/  @P0 STS.U16 [R3], R12 ;  /* 0x0000000c03000388 */ /* 0x0001e40000000400 */
[----:B0-----:R-:W-:Y:S01]  /*0310*/  PRMT R12, R7, 0x7610, R12 ;  /* 0x00007610070c7816 */ /* 0x001fe2000000000c */
[----:B------:R-:W-:Y:S06]  /*0320*/  @!P1 BRA `(.L_x_7) ;  /* 0xfffffffc00d09947 */ /* 0x000fec000383ffff */
.L_x_6:
[----:B------:R-:W-:Y:S05]  /*0330*/  BSYNC.RECONVERGENT B0 ;  /* 0x0000000000007941 */ /* 0x000fea0003800200 */
.L_x_5:
[----:B------:R-:W-:Y:S01]  /*0340*/  BAR.SYNC.DEFER_BLOCKING 0x0 ;  /* 0x0000000000007b1d */ /* 0x000fe20000010000 */
[----:B------:R-:W-:Y:S01]  /*0350*/  IMAD R15, R5, R6, R0 ;  /* 0x00000006050f7224 */ /* 0x000fe200078e0200 */
[----:B---3--:R-:W-:-:S06]  /*0360*/  IADD3 R5, PT, PT, R2, R5, RZ ;  /* 0x0000000502057210 */ /* 0x008fcc0007ffe0ff */
[----:B------:R-:W0:Y:S01]  /*0370*/  LDC.64 R8, c[0x0][0x380] ;  /* 0x0000e000ff087b82 */ /* 0x000e220000000a00 */
[----:B------:R-:W2:Y:S07]  /*0380*/  LDCU UR4, c[0x0][0x3a8] ;  /* 0x00007500ff0477ac */ /* 0x000eae0008000800 */
[----:B------:R-:W3:Y:S01]  /*0390*/  LDC.64 R10, c[0x0][0x388] ;  /* 0x0000e200ff0a7b82 */ /* 0x000ee20000000a00 */
[----:B-1----:R-:W1:Y:S01]  /*03a0*/  LDS R13, [R4] ;  /* 0x00000000040d7984 */ /* 0x002e620000000800 */
[----:B--2---:R-:W-:-:S03]  /*03b0*/  ISETP.GE.AND P0, PT, R5, UR4, PT ;  /* 0x0000000405007c0c */ /* 0x004fc6000bf06270 */
[----:B------:R-:W2:Y:S01]  /*03c0*/  LDS.S16 R17, [R3] ;  /* 0x0000000003117984 */ /* 0x000ea20000000600 */
[----:B0-----:R-:W-:-:S04]  /*03d0*/  IMAD.WIDE.U32 R6, R15, 0x4, R8 ;  /* 0x000000040f067825 */ /* 0x001fc800078e0008 */
[----:B---3--:R-:W-:Y:S01]  /*03e0*/  IMAD.WIDE.U32 R8, R15, 0x4, R10 ;  /* 0x000000040f087825 */ /* 0x008fe200078e000a */
[----:B-1----:R0:W-:Y:S04]  /*03f0*/  STG.E desc[UR8][R6.64], R13 ;  /* 0x0000000d06007986 */ /* 0x0021e8000c101908 */
[----:B--2---:R0:W-:Y:S01]  /*0400*/  STG.E desc[UR8][R8.64], R17 ;  /* 0x0000001108007986 */ /* 0x0041e2000c101908 */
[----:B------:R-:W-:Y:S05]  /*0410*/  @!P0 BRA `(.L_x_8) ;  /* 0xfffffffc00388947 */ /* 0x000fea000383ffff */
[----:B------:R-:W-:Y:S05]  /*0420*/  EXIT ;  /* 0x000000000000794d */ /* 0x000fea0003800000 */
.L_x_9:
        /* <DEDUP_REMOVED lines=13> */
.L_x_50:


//--------------------- .text._Z18backprop_mean_poolPfS_PiS0_ii --------------------------
	.section	.text._Z18backprop_mean_poolPfS_PiS0_ii,"ax",@progbits
	.align	128
        .global         _Z18backprop_mean_poolPfS_PiS0_ii
        .type           _Z18backprop_mean_poolPfS_PiS0_ii,@function
        .size           _Z18backprop_mean_poolPfS_PiS0_ii,(.L_x_47 - _Z18backprop_mean_poolPfS_PiS0_ii)
        .other          _Z18backprop_mean_poolPfS_PiS0_ii,@"STO_CUDA_ENTRY STV_DEFAULT"
_Z18backprop_mean_poolPfS_PiS0_ii:
.text._Z18backprop_mean_poolPfS_PiS0_ii:
        /* <DEDUP_REMOVED lines=9> */
[----:B------:R-:W2:Y:S05]  /*0090*/  LDCU.64 UR8, c[0x0][0x358] ;  /* 0x00006b00ff0877ac */ /* 0x000eaa0008000a00 */
[----:B------:R-:W3:Y:S01]  /*00a0*/  LDC R7, c[0x0][0x370] ;  /* 0x0000dc00ff077b82 */ /* 0x000ee20000000800 */
[----:B-1----:R-:W-:-:S06]  /*00b0*/  ULEA UR4, UR5, UR4, 0x18 ;  /* 0x0000000405047291 */ /* 0x002fcc000f8ec0ff */
[----:B0-2---:R-:W-:-:S07]  /*00c0*/  LEA R5, R9, UR4, 0x2 ;  /* 0x0000000409057c11 */ /* 0x005fce000f8e10ff */
.L_x_15:
[----:B------:R-:W0:Y:S01]  /*00d0*/  LDC.64 R10, c[0x0][0x398] ;  /* 0x0000e600ff0a7b82 */ /* 0x000e220000000a00 */
[----:B------:R-:W1:Y:S07]  /*00e0*/  LDCU.64 UR4, c[0x0][0x3a0] ;  /* 0x00007400ff0477ac */ /* 0x000e6e0008000a00 */
[----:B------:R-:W2:Y:S08]  /*00f0*/  LDC.64 R2, c[0x0][0x390] ;  /* 0x0000e400ff027b82 */ /* 0x000eb00000000a00 */
[----:B------:R-:W4:Y:S01]  /*0100*/  LDC.64 R12, c[0x0][0x380] ;  /* 0x0000e000ff0c7b82 */ /* 0x000f220000000a00 */
[----:B0-----:R-:W-:-:S06]  /*0110*/  IMAD.WIDE R10, R4, 0x4, R10 ;  /* 0x00000004040a7825 */ /* 0x001fcc00078e020a */
[----:B------:R-:W3:Y:S01]  /*0120*/  LDG.E R10, desc[UR8][R10.64] ;  /* 0x000000080a0a7981 */ /* 0x000ee2000c1e1900 */
[----:B--2---:R-:W-:-:S06]  /*0130*/  IMAD.WIDE R2, R4, 0x4, R2 ;  /* 0x0000000404027825 */ /* 0x004fcc00078e0202 */
[----:B------:R-:W2:Y:S01]  /*0140*/  LDG.E R3, desc[UR8][R2.64] ;  /* 0x0000000802037981 */ /* 0x000ea2000c1e1900 */
[----:B-1----:R-:W-:-:S04]  /*0150*/  IMAD R15, R4, UR5, R9 ;  /* 0x00000005040f7c24 */ /* 0x002fc8000f8e0209 */
[----:B----4-:R-:W-:-:S05]  /*0160*/  IMAD.WIDE.U32 R12, R15, 0x4, R12 ;  /* 0x000000040f0c7825 */ /* 0x010fca00078e000c */
[----:B-----5:R0:W5:Y:S01]  /*0170*/  LDG.E R0, desc[UR8][R12.64] ;  /* 0x000000080c007981 */ /* 0x020162000c1e1900 */
[----:B---3--:R-:W-:Y:S01]  /*0180*/  IMAD.IADD R4, R7, 0x1, R4 ;  /* 0x0000000107047824 */ /* 0x008fe200078e0204 */
[----:B------:R-:W-:Y:S04]  /*0190*/  BSSY.RECONVERGENT B0, `(.L_x_10) ;  /* 0x000001b000007945 */ /* 0x000fe80003800200 */
[----:B------:R-:W-:Y:S01]  /*01a0*/  ISETP.GE.AND P2, PT, R4, UR4, PT ;  /* 0x0000000404007c0c */ /* 0x000fe2000bf46270 */
[----:B------:R-:W-:-:S04]  /*01b0*/  IMAD R8, R10, UR5, RZ ;  /* 0x000000050a087c24 */ /* 0x000fc8000f8e02ff */
[----:B------:R-:W-:Y:S02]  /*01c0*/  IMAD.IADD R11, R8, 0x1, R9 ;  /* 0x00000001080b7824 */ /* 0x000fe400078e0209 */
[----:B--2---:R-:W-:-:S05]  /*01d0*/  IMAD R6, R3, UR5, R8 ;  /* 0x0000000503067c24 */ /* 0x004fca000f8e0208 */
[----:B------:R-:W-:-:S13]  /*01e0*/  ISETP.GE.AND P0, PT, R11, R6, PT ;  /* 0x000000060b00720c */ /* 0x000fda0003f06270 */
[----:B0-----:R-:W-:Y:S05]  /*01f0*/  @P0 BRA `(.L_x_11) ;  /* 0x0000000000500947 */ /* 0x001fea0003800000 */
[----:B------:R-:W-:Y:S01]  /*0200*/  I2FP.F32.S32 R13, R3 ;  /* 0x00000003000d7245 */ /* 0x000fe20000201400 */
[----:B------:R-:W-:Y:S03]  /*0210*/  BSSY.RECONVERGENT B1, `(.L_x_12) ;  /* 0x000000b000017945 */ /* 0x000fe60003800200 */
[----:B------:R-:W0:Y:S08]  /*0220*/  MUFU.RCP R2, R13 ;  /* 0x0000000d00027308 */ /* 0x000e300000001000 */
[----:B-----5:R-:W1:Y:S01]  /*0230*/  FCHK P0, R0, R13 ;  /* 0x0000000d00007302 */ /* 0x020e620000000000 */
[----:B0-----:R-:W-:-:S04]  /*0240*/  FFMA R3, -R13, R2, 1 ;  /* 0x3f8000000d037423 */ /* 0x001fc80000000102 */
[----:B------:R-:W-:-:S04]  /*0250*/  FFMA R3, R2, R3, R2 ;  /* 0x0000000302037223 */ /* 0x000fc80000000002 */
[----:B------:R-:W-:-:S04]  /*0260*/  FFMA R2, R0, R3, RZ ;  /* 0x0000000300027223 */ /* 0x000fc800000000ff */
[----:B------:R-:W-:-:S04]  /*0270*/  FFMA R8, -R13, R2, R0 ;  /* 0x000000020d087223 */ /* 0x000fc80000000100 */
[----:B------:R-:W-:Y:S01]  /*0280*/  FFMA R15, R3, R8, R2 ;  /* 0x00000008030f7223 */ /* 0x000fe20000000002 */
[----:B-1----:R-:W-:Y:S06]  /*0290*/  @!P0 BRA `(.L_x_13) ;  /* 0x0000000000088947 */ /* 0x002fec0003800000 */
[----:B------:R-:W-:-:S07]  /*02a0*/  MOV R8, 0x2c0 ;  /* 0x000002c000087802 */ /* 0x000fce0000000f00 */
[----:B------:R-:W-:Y:S05]  /*02b0*/  CALL.REL.NOINC `($__internal_0_$__cuda_sm3x_div_rn_noftz_f32_slowpath) ;  /* 0x0000000000307944 */ /* 0x000fea0003c00000 */
.L_x_13:
[----:B------:R-:W-:Y:S05]  /*02c0*/  BSYNC.RECONVERGENT B1 ;  /* 0x0000000000017941 */ /* 0x000fea0003800200 */
.L_x_12:
[----:B------:R-:W0:Y:S08]  /*02d0*/  LDC R8, c[0x0][0x3a4] ;  /* 0x0000e900ff087b82 */ /* 0x000e300000000800 */
[----:B------:R-:W1:Y:S02]  /*02e0*/  LDC.64 R12, c[0x0][0x388] ;  /* 0x0000e200ff0c7b82 */ /* 0x000e640000000a00 */
.L_x_14:
[----:B-1----:R-:W-:-:S04]  /*02f0*/  IMAD.WIDE R2, R11, 0x4, R12 ;  /* 0x000000040b027825 */ /* 0x002fc800078e020c */
[----:B0-----:R-:W-:Y:S01]  /*0300*/  IMAD.IADD R11, R11, 0x1, R8 ;  /* 0x000000010b0b7824 */ /* 0x001fe200078e0208 */
[----:B------:R2:W-:Y:S04]  /*0310*/  STG.E desc[UR8][R2.64], R15 ;  /* 0x0000000f02007986 */ /* 0x0005e8000c101908 */
[----:B------:R-:W-:-:S13]  /*0320*/  ISETP.GE.AND P0, PT, R11, R6, PT ;  /* 0x000000060b00720c */ /* 0x000fda0003f06270 */
[----:B--2---:R-:W-:Y:S05]  /*0330*/  @!P0 BRA `(.L_x_14) ;  /* 0xfffffffc00ec8947 */ /* 0x004fea000383ffff */
.L_x_11:
[----:B------:R-:W-:Y:S05]  /*0340*/  BSYNC.RECONVERGENT B0 ;  /* 0x0000000000007941 */ /* 0x000fea0003800200 */
.L_x_10:
[----:B------:R-:W-:Y:S05]  /*0350*/  @!P2 BRA `(.L_x_15) ;  /* 0xfffffffc005ca947 */ /* 0x000fea000383ffff */
[----:B-----5:R-:W-:Y:S01]  /*0360*/  STS [R5], R0 ;  /* 0x0000000005007388 */ /* 0x020fe20000000800 */
[----:B------:R-:W-:Y:S05]  /*0370*/  EXIT ;  /* 0x000000000000794d */ /* 0x000fea0003800000 */
        .weak           $__internal_0_$__cuda_sm3x_div_rn_noftz_f32_slowpath
        .type           $__internal_0_$__cuda_sm3x_div_rn_noftz_f32_slowpath,@function
        .size           $__internal_0_$__cuda_sm3x_div_rn_noftz_f32_slowpath,(.L_x_47 - $__internal_0_$__cuda_sm3x_div_rn_noftz_f32_slowpath)
$__internal_0_$__cuda_sm3x_div_rn_noftz_f32_slowpath:
[----:B------:R-:W-:Y:S01]  /*0380*/  SHF.R.U32.HI R12, RZ, 0x17, R13 ;  /* 0x00000017ff0c7819 */ /* 0x000fe2000001160d */
[----:B------:R-:W-:Y:S01]  /*0390*/  BSSY.RECONVERGENT B2, `(.L_x_16) ;  /* 0x0000064000027945 */ /* 0x000fe20003800200 */
[--C-:B------:R-:W-:Y:S02]  /*03a0*/  SHF.R.U32.HI R2, RZ, 0x17, R0.reuse ;  /* 0x00000017ff027819 */ /* 0x100fe40000011600 */
[----:B------:R-:W-:Y:S02]  /*03b0*/  LOP3.LUT R12, R12, 0xff, RZ, 0xc0, !PT ;  /* 0x000000ff0c0c7812 */ /* 0x000fe400078ec0ff */
[----:B------:R-:W-:Y:S01]  /*03c0*/  LOP3.LUT R16, R2, 0xff, RZ, 0xc0, !PT ;  /* 0x000000ff02107812 */ /* 0x000fe200078ec0ff */
[----:B------:R-:W-:Y:S02]  /*03d0*/  IMAD.MOV.U32 R2, RZ, RZ, R0 ;  /* 0x000000ffff027224 */ /* 0x000fe400078e0000 */
[----:B------:R-:W-:Y:S02]  /*03e0*/  VIADD R15, R12, 0xffffffff ;  /* 0xffffffff0c0f7836 */ /* 0x000fe40000000000 */
[----:B------:R-:W-:-:S03]  /*03f0*/  VIADD R14, R16, 0xffffffff ;  /* 0xffffffff100e7836 */ /* 0x000fc60000000000 */
[----:B------:R-:W-:-:S04]  /*0400*/  ISETP.GT.U32.AND P0, PT, R15, 0xfd, PT ;  /* 0x000000fd0f00780c */ /* 0x000fc80003f04070 */
[----:B------:R-:W-:-:S13]  /*0410*/  ISETP.GT.U32.OR P0, PT, R14, 0xfd, P0 ;  /* 0x000000fd0e00780c */ /* 0x000fda0000704470 */
[----:B------:R-:W-:Y:S01]  /*0420*/  @!P0 IMAD.MOV.U32 R10, RZ, RZ, RZ ;  /* 0x000000ffff0a8224 */ /* 0x000fe200078e00ff */
[----:B------:R-:W-:Y:S06]  /*0430*/  @!P0 BRA `(.L_x_17) ;  /* 0x0000000000608947 */ /* 0x000fec0003800000 */
[----:B------:R-:W-:Y:S01]  /*0440*/  FSETP.GTU.FTZ.AND P0, PT, |R0|, +INF , PT ;  /* 0x7f8000000000780b */ /* 0x000fe20003f1c200 */
[----:B------:R-:W-:Y:S01]  /*0450*/  IMAD.MOV.U32 R3, RZ, RZ, R13 ;  /* 0x000000ffff037224 */ /* 0x000fe200078e000d */
[----:B------:R-:W-:-:S04]  /*0460*/  FSETP.GTU.FTZ.AND P1, PT, |R13|, +INF , PT ;  /* 0x7f8000000d00780b */ /* 0x000fc80003f3c200 */
[----:B------:R-:W-:-:S13]  /*0470*/  PLOP3.LUT P0, PT, P0, P1, PT, 0xf8, 0x8f ;  /* 0x00000000008f781c */ /* 0x000fda0000703f70 */
[----:B------:R-:W-:Y:S05]  /*0480*/  @P0 BRA `(.L_x_18) ;  /* 0x00000004004c0947 */ /* 0x000fea0003800000 */
[----:B------:R-:W-:-:S13]  /*0490*/  LOP3.LUT P0, RZ, R13, 0x7fffffff, R2, 0xc8, !PT ;  /* 0x7fffffff0dff7812 */ /* 0x000fda000780c802 */
[----:B------:R-:W-:Y:S05]  /*04a0*/  @!P0 BRA `(.L_x_19) ;  /* 0x00000004003c8947 */ /* 0x000fea0003800000 */
[C---:B------:R-:W-:Y:S02]  /*04b0*/  FSETP.NEU.FTZ.AND P3, PT, |R0|.reuse, +INF , PT ;  /* 0x7f8000000000780b */ /* 0x040fe40003f7d200 */
[----:B------:R-:W-:Y:S02]  /*04c0*/  FSETP.NEU.FTZ.AND P1, PT, |R3|, +INF , PT ;  /* 0x7f8000000300780b */ /* 0x000fe40003f3d200 */
[----:B------:R-:W-:-:S11]  /*04d0*/  FSETP.NEU.FTZ.AND P0, PT, |R0|, +INF , PT ;  /* 0x7f8000000000780b */ /* 0x000fd60003f1d200 */
[----:B------:R-:W-:Y:S05]  /*04e0*/  @!P1 BRA !P3, `(.L_x_19) ;  /* 0x00000004002c9947 */ /* 0x000fea0005800000 */
[----:B------:R-:W-:-:S04]  /*04f0*/  LOP3.LUT P3, RZ, R2, 0x7fffffff, RZ, 0xc0, !PT ;  /* 0x7fffffff02ff7812 */ /* 0x000fc8000786c0ff */
[----:B------:R-:W-:-:S13]  /*0500*/  PLOP3.LUT P1, PT, P1, P3, PT, 0x2f, 0xf2 ;  /* 0x0000000000f2781c */ /* 0x000fda0000f26577 */
[----:B------:R-:W-:Y:S05]  /*0510*/  @P1 BRA `(.L_x_20) ;  /* 0x0000000400181947 */ /* 0x000fea0003800000 */
[----:B------:R-:W-:-:S04]  /*0520*/  LOP3.LUT P1, RZ, R13, 0x7fffffff, RZ, 0xc0, !PT ;  /* 0x7fffffff0dff7812 */ /* 0x000fc8000782c0ff */
[----:B------:R-:W-:-:S13]  /*0530*/  PLOP3.LUT P0, PT, P0, P1, PT, 0x2f, 0xf2 ;  /* 0x0000000000f2781c */ /* 0x000fda0000702577 */
[----:B------:R-:W-:Y:S05]  /*0540*/  @P0 BRA `(.L_x_21) ;  /* 0x0000000400000947 */ /* 0x000fea0003800000 */
[----:B------:R-:W-:Y:S02]  /*0550*/  ISETP.GE.AND P0, PT, R14, RZ, PT ;  /* 0x000000ff0e00720c */ /* 0x000fe40003f06270 */
[----:B------:R-:W-:-:S11]  /*0560*/  ISETP.GE.AND P1, PT, R15, RZ, PT ;  /* 0x000000ff0f00720c */ /* 0x000fd60003f26270 */
[----:B------:R-:W-:Y:S02]  /*0570*/  @P0 IMAD.MOV.U32 R10, RZ, RZ, RZ ;  /* 0x000000ffff0a0224 */ /* 0x000fe400078e00ff */
[----:B------:R-:W-:Y:S01]  /*0580*/  @!P0 FFMA R2, R0, 1.84467440737095516160e+19, RZ ;  /* 0x5f80000000028823 */ /* 0x000fe200000000ff */
[----:B------:R-:W-:Y:S02]  /*0590*/  @!P0 IMAD.MOV.U32 R10, RZ, RZ, -0x40 ;  /* 0xffffffc0ff0a8424 */ /* 0x000fe400078e00ff */
[----:B------:R-:W-:Y:S02]  /*05a0*/  @!P1 FFMA R13, R3, 1.84467440737095516160e+19, RZ ;  /* 0x5f800000030d9823 */ /* 0x000fe400000000ff */
[----:B------:R-:W-:-:S07]  /*05b0*/  @!P1 VIADD R10, R10, 0x40 ;  /* 0x000000400a0a9836 */ /* 0x000fce0000000000 */
.L_x_17:
[----:B------:R-:W-:Y:S01]  /*05c0*/  LEA R14, R12, 0xc0800000, 0x17 ;  /* 0xc08000000c0e7811 */ /* 0x000fe200078eb8ff */
[----:B------:R-:W-:Y:S01]  /*05d0*/  VIADD R3, R16, 0xffffff81 ;  /* 0xffffff8110037836 */ /* 0x000fe20000000000 */
[----:B------:R-:W-:Y:S03]  /*05e0*/  BSSY.RECONVERGENT B3, `(.L_x_22) ;  /* 0x0000035000037945 */ /* 0x000fe60003800200 */
[----:B------:R-:W-:Y:S02]  /*05f0*/  IMAD.IADD R14, R13, 0x1, -R14 ;  /* 0x000000010d0e7824 */ /* 0x000fe400078e0a0e */
[----:B------:R-:W-:Y:S02]  /*0600*/  IMAD R2, R3, -0x800000, R2 ;  /* 0xff80000003027824 */ /* 0x000fe400078e0202 */
[----:B------:R-:W0:Y:S01]  /*0610*/  MUFU.RCP R13, R14 ;  /* 0x0000000e000d7308 */ /* 0x000e220000001000 */
[----:B------:R-:W-:-:S04]  /*0620*/  FADD.FTZ R15, -R14, -RZ ;  /* 0x800000ff0e0f7221 */ /* 0x000fc80000010100 */
[----:B0-----:R-:W-:-:S04]  /*0630*/  FFMA R16, R13, R15, 1 ;  /* 0x3f8000000d107423 */ /* 0x001fc8000000000f */
[----:B------:R-:W-:-:S04]  /*0640*/  FFMA R18, R13, R16, R13 ;  /* 0x000000100d127223 */ /* 0x000fc8000000000d */
[----:B------:R-:W-:-:S04]  /*0650*/  FFMA R13, R2, R18, RZ ;  /* 0x00000012020d7223 */ /* 0x000fc800000000ff */
[----:B------:R-:W-:-:S04]  /*0660*/  FFMA R16, R15, R13, R2 ;  /* 0x0000000d0f107223 */ /* 0x000fc80000000002 */
[----:B------:R-:W-:Y:S01]  /*0670*/  FFMA R17, R18, R16, R13 ;  /* 0x0000001012117223 */ /* 0x000fe2000000000d */
[----:B------:R-:W-:-:S03]  /*0680*/  IADD3 R13, PT, PT, R3, 0x7f, -R12 ;  /* 0x0000007f030d7810 */ /* 0x000fc60007ffe80c */
[----:B------:R-:W-:Y:S02]  /*0690*/  FFMA R16, R15, R17, R2 ;  /* 0x000000110f107223 */ /* 0x000fe40000000002 */
[----:B------:R-:W-:Y:S02]  /*06a0*/  IMAD.IADD R13, R13, 0x1, R10 ;  /* 0x000000010d0d7824 */ /* 0x000fe400078e020a */
[----:B------:R-:W-:-:S05]  /*06b0*/  FFMA R2, R18, R16, R17 ;  /* 0x0000001012027223 */ /* 0x000fca0000000011 */
[----:B------:R-:W-:-:S04]  /*06c0*/  SHF.R.U32.HI R3, RZ, 0x17, R2 ;  /* 0x00000017ff037819 */ /* 0x000fc80000011602 */
[----:B------:R-:W-:-:S05]  /*06d0*/  LOP3.LUT R3, R3, 0xff, RZ, 0xc0, !PT ;  /* 0x000000ff03037812 */ /* 0x000fca00078ec0ff */
[----:B------:R-:W-:-:S04]  /*06e0*/  IMAD.IADD R14, R3, 0x1, R13 ;  /* 0x00000001030e7824 */ /* 0x000fc800078e020d */
[----:B------:R-:W-:-:S05]  /*06f0*/  VIADD R3, R14, 0xffffffff ;  /* 0xffffffff0e037836 */ /* 0x000fca0000000000 */
[----:B------:R-:W-:-:S13]  /*0700*/  ISETP.GE.U32.AND P0, PT, R3, 0xfe, PT ;  /* 0x000000fe0300780c */ /* 0x000fda0003f06070 */
[----:B------:R-:W-:Y:S05]  /*0710*/  @!P0 BRA `(.L_x_23) ;  /* 0x0000000000808947 */ /* 0x000fea0003800000 */
[----:B------:R-:W-:-:S13]  /*0720*/  ISETP.GT.AND P0, PT, R14, 0xfe, PT ;  /* 0x000000fe0e00780c */ /* 0x000fda0003f04270 */
[----:B------:R-:W-:Y:S05]  /*0730*/  @P0 BRA `(.L_x_24) ;  /* 0x00000000006c0947 */ /* 0x000fea0003800000 */
[----:B------:R-:W-:-:S13]  /*0740*/  ISETP.GE.AND P0, PT, R14, 0x1, PT ;  /* 0x000000010e00780c */ /* 0x000fda0003f06270 */
[----:B------:R-:W-:Y:S05]  /*0750*/  @P0 BRA `(.L_x_25) ;  /* 0x0000000000740947 */ /* 0x000fea0003800000 */
[----:B------:R-:W-:Y:S02]  /*0760*/  ISETP.GE.AND P0, PT, R14, -0x18, PT ;  /* 0xffffffe80e00780c */ /* 0x000fe40003f06270 */
[----:B------:R-:W-:-:S11]  /*0770*/  LOP3.LUT R2, R2, 0x80000000, RZ, 0xc0, !PT ;  /* 0x8000000002027812 */ /* 0x000fd600078ec0ff */
[----:B------:R-:W-:Y:S05]  /*0780*/  @!P0 BRA `(.L_x_25) ;  /* 0x0000000000688947 */ /* 0x000fea0003800000 */
[-CC-:B------:R-:W-:Y:S01]  /*0790*/  FFMA.RZ R3, R18, R16.reuse, R17.reuse ;  /* 0x0000001012037223 */ /* 0x180fe2000000c011 */
[----:B------:R-:W-:Y:S02]  /*07a0*/  VIADD R13, R14, 0x20 ;  /* 0x000000200e0d7836 */ /* 0x000fe40000000000 */
[-CC-:B------:R-:W-:Y:S01]  /*07b0*/  FFMA.RM R10, R18, R16.reuse, R17.reuse ;  /* 0x00000010120a7223 */ /* 0x180fe20000004011 */
[----:B------:R-:W-:Y:S02]  /*07c0*/  ISETP.NE.AND P3, PT, R14, RZ, PT ;  /* 0x000000ff0e00720c */ /* 0x000fe40003f65270 */
[----:B------:R-:W-:Y:S01]  /*07d0*/  LOP3.LUT R12, R3, 0x7fffff, RZ, 0xc0, !PT ;  /* 0x007fffff030c7812 */ /* 0x000fe200078ec0ff */
[----:B------:R-:W-:Y:S01]  /*07e0*/  FFMA.RP R3, R18, R16, R17 ;  /* 0x0000001012037223 */ /* 0x000fe20000008011 */
[----:B------:R-:W-:Y:S01]  /*07f0*/  ISETP.NE.AND P1, PT, R14, RZ, PT ;  /* 0x000000ff0e00720c */ /* 0x000fe20003f25270 */
[----:B------:R-:W-:Y:S01]  /*0800*/  IMAD.MOV R14, RZ, RZ, -R14 ;  /* 0x000000ffff0e7224 */ /* 0x000fe200078e0a0e */
[----:B------:R-:W-:-:S02]  /*0810*/  LOP3.LUT R12, R12, 0x800000, RZ, 0xfc, !PT ;  /* 0x008000000c0c7812 */ /* 0x000fc400078efcff */
[----:B------:R-:W-:Y:S02]  /*0820*/  FSETP.NEU.FTZ.AND P0, PT, R3, R10, PT ;  /* 0x0000000a0300720b */ /* 0x000fe40003f1d000 */
[----:B------:R-:W-:Y:S02]  /*0830*/  SHF.L.U32 R13, R12, R13, RZ ;  /* 0x0000000d0c0d7219 */ /* 0x000fe400000006ff */
[----:B------:R-:W-:Y:S02]  /*0840*/  SEL R3, R14, RZ, P3 ;  /* 0x000000ff0e037207 */ /* 0x000fe40001800000 */
[----:B------:R-:W-:Y:S02]  /*0850*/  ISETP.NE.AND P1, PT, R13, RZ, P1 ;  /* 0x000000ff0d00720c */ /* 0x000fe40000f25270 */
[----:B------:R-:W-:Y:S02]  /*0860*/  SHF.R.U32.HI R3, RZ, R3, R12 ;  /* 0x00000003ff037219 */ /* 0x000fe4000001160c */
[----:B------:R-:W-:-:S02]  /*0870*/  PLOP3.LUT P0, PT, P0, P1, PT, 0xf8, 0x8f ;  /* 0x00000000008f781c */ /* 0x000fc40000703f70 */
[----:B------:R-:W-:Y:S02]  /*0880*/  SHF.R.U32.HI R13, RZ, 0x1, R3 ;  /* 0x00000001ff0d7819 */ /* 0x000fe40000011603 */
[----:B------:R-:W-:-:S04]  /*0890*/  SEL R10, RZ, 0x1, !P0 ;  /* 0x00000001ff0a7807 */ /* 0x000fc80004000000 */
[----:B------:R-:W-:-:S04]  /*08a0*/  LOP3.LUT R10, R10, 0x1, R13, 0xf8, !PT ;  /* 0x000000010a0a7812 */ /* 0x000fc800078ef80d */
[----:B------:R-:W-:-:S05]  /*08b0*/  LOP3.LUT R10, R10, R3, RZ, 0xc0, !PT ;  /* 0x000000030a0a7212 */ /* 0x000fca00078ec0ff */
[----:B------:R-:W-:-:S05]  /*08c0*/  IMAD.IADD R13, R13, 0x1, R10 ;  /* 0x000000010d0d7824 */ /* 0x000fca00078e020a */
[----:B------:R-:W-:Y:S01]  /*08d0*/  LOP3.LUT R2, R13, R2, RZ, 0xfc, !PT ;  /* 0x000000020d027212 */ /* 0x000fe200078efcff */
[----:B------:R-:W-:Y:S06]  /*08e0*/  BRA `(.L_x_25) ;  /* 0x0000000000107947 */ /* 0x000fec0003800000 */
.L_x_24:
[----:B------:R-:W-:-:S04]  /*08f0*/  LOP3.LUT R2, R2, 0x80000000, RZ, 0xc0, !PT ;  /* 0x8000000002027812 */ /* 0x000fc800078ec0ff */
[----:B------:R-:W-:Y:S01]  /*0900*/  LOP3.LUT R2, R2, 0x7f800000, RZ, 0xfc, !PT ;  /* 0x7f80000002027812 */ /* 0x000fe200078efcff */
[----:B------:R-:W-:Y:S06]  /*0910*/  BRA `(.L_x_25) ;  /* 0x0000000000047947 */ /* 0x000fec0003800000 */
.L_x_23:
[----:B------:R-:W-:-:S07]  /*0920*/  IMAD R2, R13, 0x800000, R2 ;  /* 0x008000000d027824 */ /* 0x000fce00078e0202 */
.L_x_25:
[----:B------:R-:W-:Y:S05]  /*0930*/  BSYNC.RECONVERGENT B3 ;  /* 0x0000000000037941 */ /* 0x000fea0003800200 */
.L_x_22:
[----:B------:R-:W-:Y:S05]  /*0940*/  BRA `(.L_x_26) ;  /* 0x0000000000207947 */ /* 0x000fea0003800000 */
.L_x_21:
[----:B------:R-:W-:-:S04]  /*0950*/  LOP3.LUT R2, R13, 0x80000000, R2, 0x48, !PT ;  /* 0x800000000d027812 */ /* 0x000fc800078e4802 */
[----:B------:R-:W-:Y:S01]  /*0960*/  LOP3.LUT R2, R2, 0x7f800000, RZ, 0xfc, !PT ;  /* 0x7f80000002027812 */ /* 0x000fe200078efcff */
[----:B------:R-:W-:Y:S06]  /*0970*/  BRA `(.L_x_26) ;  /* 0x0000000000147947 */ /* 0x000fec0003800000 */
.L_x_20:
[----:B------:R-:W-:Y:S01]  /*0980*/  LOP3.LUT R2, R13, 0x80000000, R2, 0x48, !PT ;  /* 0x800000000d027812 */ /* 0x000fe200078e4802 */
[----:B------:R-:W-:Y:S06]  /*0990*/  BRA `(.L_x_26) ;  /* 0x00000000000c7947 */ /* 0x000fec0003800000 */
.L_x_19:
[----:B------:R-:W0:Y:S01]  /*09a0*/  MUFU.RSQ R2, -QNAN ;  /* 0xffc0000000027908 */ /* 0x000e220000001400 */
[----:B------:R-:W-:Y:S05]  /*09b0*/  BRA `(.L_x_26) ;  /* 0x0000000000047947 */ /* 0x000fea0003800000 */
.L_x_18:
[----:B------:R-:W-:-:S07]  /*09c0*/  FADD.FTZ R2, R0, R3 ;  /* 0x0000000300027221 */ /* 0x000fce0000010000 */
.L_x_26:
[----:B------:R-:W-:Y:S05]  /*09d0*/  BSYNC.RECONVERGENT B2 ;  /* 0x0000000000027941 */ /* 0x000fea0003800200 */
.L_x_16:
[----:B0-----:R-:W-:Y:S02]  /*09e0*/  IMAD.MOV.U32 R15, RZ, RZ, R2 ;  /* 0x000000ffff0f7224 */ /* 0x001fe400078e0002 */
[----:B------:R-:W-:Y:S02]  /*09f0*/  IMAD.MOV.U32 R2, RZ, RZ, R8 ;  /* 0x000000ffff027224 */ /* 0x000fe400078e0008 */
[----:B------:R-:W-:-:S04]  /*0a00*/  IMAD.MOV.U32 R3, RZ, RZ, 0x0 ;  /* 0x00000000ff037424 */ /* 0x000fc800078e00ff */
[----:B------:R-:W-:Y:S05]  /*0a10*/  RET.REL.NODEC R2 `(_Z18backprop_mean_poolPfS_PiS0_ii) ;  /* 0xfffffff402787950 */ /* 0x000fea0003c3ffff */
.L_x_27:
        /* <DEDUP_REMOVED lines=14> */
.L_x_47:


//--------------------- .text._Z9mean_poolPfS_PiS0_ii --------------------------
	.section	.text._Z9mean_poolPfS_PiS0_ii,"ax",@progbits
	.align	128
        .global         _Z9mean_poolPfS_PiS0_ii
        .type           _Z9mean_poolPfS_PiS0_ii,@function
        .size           _Z9mean_poolPfS_PiS0_ii,(.L_x_48 - _Z9mean_poolPfS_PiS0_ii)
        .other          _Z9mean_poolPfS_PiS0_ii,@"STO_CUDA_ENTRY STV_DEFAULT"
_Z9mean_poolPfS_PiS0_ii:
.text._Z9mean_poolPfS_PiS0_ii:
        /* <DEDUP_REMOVED lines=13> */
.L_x_34:
[----:B0-----:R-:W0:Y:S01]  /*00d0*/  LDC.64 R10, c[0x0][0x398] ;  /* 0x0000e600ff0a7b82 */ /* 0x001e220000000a00 */
[----:B------:R-:W1:Y:S07]  /*00e0*/  LDCU UR4, c[0x0][0x3a4] ;  /* 0x00007480ff0477ac */ /* 0x000e6e0008000800 */
[----:B------:R-:W2:Y:S01]  /*00f0*/  LDC.64 R8, c[0x0][0x390] ;  /* 0x0000e400ff087b82 */ /* 0x000ea20000000a00 */
[----:B0-----:R-:W-:-:S06]  /*0100*/  IMAD.WIDE R10, R5, 0x4, R10 ;  /* 0x00000004050a7825 */ /* 0x001fcc00078e020a */
[----:B------:R-:W1:Y:S01]  /*0110*/  LDG.E R10, desc[UR8][R10.64] ;  /* 0x000000080a0a7981 */ /* 0x000e62000c1e1900 */
[----:B--2---:R-:W-:-:S05]  /*0120*/  IMAD.WIDE R8, R5, 0x4, R8 ;  /* 0x0000000405087825 */ /* 0x004fca00078e0208 */
[----:B------:R-:W2:Y:S04]  /*0130*/  LDG.E R12, desc[UR8][R8.64] ;  /* 0x00000008080c7981 */ /* 0x000ea8000c1e1900 */
[----:B------:R0:W-:Y:S01]  /*0140*/  STS [R6], RZ ;  /* 0x000000ff06007388 */ /* 0x0001e20000000800 */
[----:B------:R-:W-:Y:S01]  /*0150*/  BSSY.RECONVERGENT B0, `(.L_x_28) ;  /* 0x0000011000007945 */ /* 0x000fe20003800200 */
[----:B-1----:R-:W-:-:S04]  /*0160*/  IMAD R3, R10, UR4, RZ ;  /* 0x000000040a037c24 */ /* 0x002fc8000f8e02ff */
[----:B--2---:R-:W-:Y:S02]  /*0170*/  IMAD R0, R12, UR4, R3 ;  /* 0x000000040c007c24 */ /* 0x004fe4000f8e0203 */
[----:B------:R-:W-:-:S05]  /*0180*/  IMAD.IADD R3, R3, 0x1, R2 ;  /* 0x0000000103037824 */ /* 0x000fca00078e0202 */
[----:B------:R-:W-:-:S13]  /*0190*/  ISETP.GE.AND P0, PT, R3, R0, PT ;  /* 0x000000000300720c */ /* 0x000fda0003f06270 */
[----:B0-----:R-:W-:Y:S05]  /*01a0*/  @P0 BRA `(.L_x_29) ;  /* 0x00000000002c0947 */ /* 0x001fea0003800000 */
[----:B------:R-:W0:Y:S01]  /*01b0*/  LDC.64 R10, c[0x0][0x388] ;  /* 0x0000e200ff0a7b82 */ /* 0x000e220000000a00 */
[----:B------:R-:W-:Y:S01]  /*01c0*/  BSSY.RECONVERGENT B1, `(.L_x_30) ;  /* 0x0000008000017945 */ /* 0x000fe20003800200 */
[----:B------:R-:W-:-:S07]  /*01d0*/  IMAD.MOV.U32 R7, RZ, RZ, RZ ;  /* 0x000000ffff077224 */ /* 0x000fce00078e00ff */
.L_x_31:
[----:B0-----:R-:W-:-:S06]  /*01e0*/  IMAD.WIDE R8, R3, 0x4, R10 ;  /* 0x0000000403087825 */ /* 0x001fcc00078e020a */
[----:B------:R-:W2:Y:S01]  /*01f0*/  LDG.E R8, desc[UR8][R8.64] ;  /* 0x0000000808087981 */ /* 0x000ea2000c1e1900 */
[----:B------:R-:W-:-:S05]  /*0200*/  VIADD R3, R3, UR4 ;  /* 0x0000000403037c36 */ /* 0x000fca0008000000 */
[----:B------:R-:W-:Y:S01]  /*0210*/  ISETP.GE.AND P0, PT, R3, R0, PT ;  /* 0x000000000300720c */ /* 0x000fe20003f06270 */
[----:B--2---:R-:W-:-:S12]  /*0220*/  FADD R7, R8, R7 ;  /* 0x0000000708077221 */ /* 0x004fd80000000000 */
[----:B------:R-:W-:Y:S05]  /*0230*/  @!P0 BRA `(.L_x_31) ;  /* 0xfffffffc00e88947 */ /* 0x000fea000383ffff */
[----:B------:R-:W-:Y:S05]  /*0240*/  BSYNC.RECONVERGENT B1 ;  /* 0x0000000000017941 */ /* 0x000fea0003800200 */
.L_x_30:
[----:B------:R0:W-:Y:S02]  /*0250*/  STS [R6], R7 ;  /* 0x0000000706007388 */ /* 0x0001e40000000800 */
.L_x_29:
[----:B------:R-:W-:Y:S05]  /*0260*/  BSYNC.RECONVERGENT B0 ;  /* 0x0000000000007941 */ /* 0x000fea0003800200 */
.L_x_28:
[----:B------:R-:W-:Y:S01]  /*0270*/  BAR.SYNC.DEFER_BLOCKING 0x0 ;  /* 0x0000000000007b1d */ /* 0x000fe20000010000 */
[----:B------:R-:W-:-:S05]  /*0280*/  I2FP.F32.S32 R12, R12 ;  /* 0x0000000c000c7245 */ /* 0x000fca0000201400 */
[----:B------:R-:W1:Y:S01]  /*0290*/  MUFU.RCP R3, R12 ;  /* 0x0000000c00037308 */ /* 0x000e620000001000 */
[----:B------:R-:W-:Y:S01]  /*02a0*/  BSSY.RECONVERGENT B0, `(.L_x_32) ;  /* 0x000000c000007945 */ /* 0x000fe20003800200 */
[----:B-1----:R-:W-:Y:S01]  /*02b0*/  FFMA R8, -R12, R3, 1 ;  /* 0x3f8000000c087423 */ /* 0x002fe20000000103 */
[----:B------:R-:W1:Y:S03]  /*02c0*/  LDS R0, [R6] ;  /* 0x0000000006007984 */ /* 0x000e660000000800 */
[----:B------:R-:W-:Y:S02]  /*02d0*/  FFMA R3, R3, R8, R3 ;  /* 0x0000000803037223 */ /* 0x000fe40000000003 */
[----:B-1----:R-:W1:Y:S02]  /*02e0*/  FCHK P0, R0, R12 ;  /* 0x0000000c00007302 */ /* 0x002e640000000000 */
[----:B------:R-:W-:-:S04]  /*02f0*/  FFMA R8, R0, R3, RZ ;  /* 0x0000000300087223 */ /* 0x000fc800000000ff */
[----:B0-----:R-:W-:-:S04]  /*0300*/  FFMA R7, -R12, R8, R0 ;  /* 0x000000080c077223 */ /* 0x001fc80000000100 */
[----:B------:R-:W-:Y:S01]  /*0310*/  FFMA R3, R3, R7, R8 ;  /* 0x0000000703037223 */ /* 0x000fe20000000008 */
[----:B-1----:R-:W-:Y:S06]  /*0320*/  @!P0 BRA `(.L_x_33) ;  /* 0x00000000000c8947 */ /* 0x002fec0003800000 */
[----:B------:R-:W-:-:S07]  /*0330*/  MOV R8, 0x350 ;  /* 0x0000035000087802 */ /* 0x000fce0000000f00 */
[----:B---3--:R-:W-:Y:S05]  /*0340*/  CALL.REL.NOINC `($__internal_1_$__cuda_sm3x_div_rn_noftz_f32_slowpath) ;  /* 0x00000000002c7944 */ /* 0x008fea0003c00000 */
[----:B------:R-:W-:-:S07]  /*0350*/  IMAD.MOV.U32 R3, RZ, RZ, R0 ;  /* 0x000000ffff037224 */ /* 0x000fce00078e0000 */
.L_x_33:
[----:B------:R-:W-:Y:S05]  /*0360*/  BSYNC.RECONVERGENT B0 ;  /* 0x0000000000007941 */ /* 0x000fea0003800200 */
.L_x_32:
[----:B------:R-:W0:Y:S01]  /*0370*/  LDC.64 R8, c[0x0][0x380] ;  /* 0x0000e000ff087b82 */ /* 0x000e220000000a00 */
[----:B------:R-:W1:Y:S02]  /*0380*/  LDCU.64 UR4, c[0x0][0x3a0] ;  /* 0x00007400ff0477ac */ /* 0x000e640008000a00 */
[----:B-1----:R-:W-:Y:S02]  /*0390*/  IMAD R7, R5, UR5, R2 ;  /* 0x0000000505077c24 */ /* 0x002fe4000f8e0202 */
[----:B---3--:R-:W-:Y:S02]  /*03a0*/  IMAD.IADD R5, R4, 0x1, R5 ;  /* 0x0000000104057824 */ /* 0x008fe400078e0205 */
[----:B0-----:R-:W-:-:S03]  /*03b0*/  IMAD.WIDE.U32 R8, R7, 0x4, R8 ;  /* 0x0000000407087825 */ /* 0x001fc600078e0008 */
[----:B------:R-:W-:Y:S02]  /*03c0*/  ISETP.GE.AND P0, PT, R5, UR4, PT ;  /* 0x0000000405007c0c */ /* 0x000fe4000bf06270 */
[----:B------:R0:W-:Y:S11]  /*03d0*/  STG.E desc[UR8][R8.64], R3 ;  /* 0x0000000308007986 */ /* 0x0001f6000c101908 */
[----:B------:R-:W-:Y:S05]  /*03e0*/  @!P0 BRA `(.L_x_34) ;  /* 0xfffffffc00388947 */ /* 0x000fea000383ffff */
[----:B------:R-:W-:Y:S05]  /*03f0*/  EXIT ;  /* 0x000000000000794d */ /* 0x000fea0003800000 */
        .weak           $__internal_1_$__cuda_sm3x_div_rn_noftz_f32_slowpath
        .type           $__internal_1_$__cuda_sm3x_div_rn_noftz_f32_slowpath,@function
        .size           $__internal_1_$__cuda_sm3x_div_rn_noftz_f32_slowpath,(.L_x_48 - $__internal_1_$__cuda_sm3x_div_rn_noftz_f32_slowpath)
$__internal_1_$__cuda_sm3x_div_rn_noftz_f32_slowpath:
[----:B------:R-:W-:Y:S01]  /*0400*/  SHF.R.U32.HI R9, RZ, 0x17, R12 ;  /* 0x00000017ff097819 */ /* 0x000fe2000001160c */
[----:B------:R-:W-:Y:S01]  /*0410*/  BSSY.RECONVERGENT B1, `(.L_x_35) ;  /* 0x0000064000017945 */ /* 0x000fe20003800200 */
[--C-:B------:R-:W-:Y:S01]  /*0420*/  SHF.R.U32.HI R3, RZ, 0x17, R0.reuse ;  /* 0x00000017ff037819 */ /* 0x100fe20000011600 */
[----:B------:R-:W-:Y:S01]  /*0430*/  IMAD.MOV.U32 R11, RZ, RZ, R0 ;  /* 0x000000ffff0b7224 */ /* 0x000fe200078e0000 */
[----:B------:R-:W-:Y:S02]  /*0440*/  LOP3.LUT R9, R9, 0xff, RZ, 0xc0, !PT ;  /* 0x000000ff09097812 */ /* 0x000fe400078ec0ff */
[----:B------:R-:W-:-:S03]  /*0450*/  LOP3.LUT R10, R3, 0xff, RZ, 0xc0, !PT ;  /* 0x000000ff030a7812 */ /* 0x000fc600078ec0ff */
        /* <DEDUP_REMOVED lines=30> */
.L_x_36:
[----:B------:R-:W-:Y:S01]  /*0640*/  LEA R3, R9, 0xc0800000, 0x17 ;  /* 0xc080000009037811 */ /* 0x000fe200078eb8ff */
[----:B------:R-:W-:Y:S01]  /*0650*/  VIADD R10, R10, 0xffffff81 ;  /* 0xffffff810a0a7836 */ /* 0x000fe20000000000 */
[----:B------:R-:W-:Y:S03]  /*0660*/  BSSY.RECONVERGENT B2, `(.L_x_41) ;  /* 0x0000035000027945 */ /* 0x000fe60003800200 */
[----:B------:R-:W-:Y:S02]  /*0670*/  IMAD.IADD R3, R12, 0x1, -R3 ;  /* 0x000000010c037824 */ /* 0x000fe400078e0a03 */
[C---:B------:R-:W-:Y:S01]  /*0680*/  IMAD R0, R10.reuse, -0x800000, R11 ;  /* 0xff8000000a007824 */ /* 0x040fe200078e020b */
[----:B------:R-:W-:Y:S01]  /*0690*/  IADD3 R10, PT, PT, R10, 0x7f, -R9 ;  /* 0x0000007f0a0a7810 */ /* 0x000fe20007ffe809 */
[----:B------:R-:W0:Y:S01]  /*06a0*/  MUFU.RCP R12, R3 ;  /* 0x00000003000c7308 */ /* 0x000e220000001000 */
[----:B------:R-:W-:-:S03]  /*06b0*/  FADD.FTZ R13, -R3, -RZ ;  /* 0x800000ff030d7221 */ /* 0x000fc60000010100 */
[----:B------:R-:W-:Y:S02]  /*06c0*/  IMAD.IADD R10, R10, 0x1, R7 ;  /* 0x000000010a0a7824 */ /* 0x000fe400078e0207 */
[----:B0-----:R-:W-:-:S04]  /*06d0*/  FFMA R15, R12, R13, 1 ;  /* 0x3f8000000c0f7423 */ /* 0x001fc8000000000d */
[----:B------:R-:W-:-:S04]  /*06e0*/  FFMA R14, R12, R15, R12 ;  /* 0x0000000f0c0e7223 */ /* 0x000fc8000000000c */
[----:B------:R-:W-:-:S04]  /*06f0*/  FFMA R11, R0, R14, RZ ;  /* 0x0000000e000b7223 */ /* 0x000fc800000000ff */
[----:B------:R-:W-:-:S04]  /*0700*/  FFMA R12, R13, R11, R0 ;  /* 0x0000000b0d0c7223 */ /* 0x000fc80000000000 */
[----:B------:R-:W-:-:S04]  /*0710*/  FFMA R11, R14, R12, R11 ;  /* 0x0000000c0e0b7223 */ /* 0x000fc8000000000b */
[----:B------:R-:W-:-:S04]  /*0720*/  FFMA R12, R13, R11, R0 ;  /* 0x0000000b0d0c7223 */ /* 0x000fc80000000000 */
        /* <DEDUP_REMOVED lines=14> */
[CCC-:B------:R-:W-:Y:S01]  /*0810*/  FFMA.RZ R3, R14.reuse, R12.reuse, R11.reuse ;  /* 0x0000000c0e037223 */ /* 0x1c0fe2000000c00b */
[CCC-:B------:R-:W-:Y:S01]  /*0820*/  FFMA.RM R10, R14.reuse, R12.reuse, R11.reuse ;  /* 0x0000000c0e0a7223 */ /* 0x1c0fe2000000400b */
[C---:B------:R-:W-:Y:S02]  /*0830*/  ISETP.NE.AND P2, PT, R9.reuse, RZ, PT ;  /* 0x000000ff0900720c */ /* 0x040fe40003f45270 */
[----:B------:R-:W-:Y:S02]  /*0840*/  ISETP.NE.AND P1, PT, R9, RZ, PT ;  /* 0x000000ff0900720c */ /* 0x000fe40003f25270 */
[----:B------:R-:W-:Y:S01]  /*0850*/  LOP3.LUT R7, R3, 0x7fffff, RZ, 0xc0, !PT ;  /* 0x007fffff03077812 */ /* 0x000fe200078ec0ff */
[----:B------:R-:W-:Y:S01]  /*0860*/  FFMA.RP R3, R14, R12, R11 ;  /* 0x0000000c0e037223 */ /* 0x000fe2000000800b */
[----:B------:R-:W-:Y:S02]  /*0870*/  VIADD R12, R9, 0x20 ;  /* 0x00000020090c7836 */ /* 0x000fe40000000000 */
[----:B------:R-:W-:Y:S01]  /*0880*/  LOP3.LUT R7, R7, 0x800000, RZ, 0xfc, !PT ;  /* 0x0080000007077812 */ /* 0x000fe200078efcff */
[----:B------:R-:W-:Y:S01]  /*0890*/  IMAD.MOV R9, RZ, RZ, -R9 ;  /* 0x000000ffff097224 */ /* 0x000fe200078e0a09 */
[----:B------:R-:W-:-:S02]  /*08a0*/  FSETP.NEU.FTZ.AND P0, PT, R3, R10, PT ;  /* 0x0000000a0300720b */ /* 0x000fc40003f1d000 */
[----:B------:R-:W-:Y:S02]  /*08b0*/  SHF.L.U32 R12, R7, R12, RZ ;  /* 0x0000000c070c7219 */ /* 0x000fe400000006ff */
[----:B------:R-:W-:Y:S02]  /*08c0*/  SEL R10, R9, RZ, P2 ;  /* 0x000000ff090a7207 */ /* 0x000fe40001000000 */
[----:B------:R-:W-:Y:S02]  /*08d0*/  ISETP.NE.AND P1, PT, R12, RZ, P1 ;  /* 0x000000ff0c00720c */ /* 0x000fe40000f25270 */
[----:B------:R-:W-:Y:S02]  /*08e0*/  SHF.R.U32.HI R10, RZ, R10, R7 ;  /* 0x0000000aff0a7219 */ /* 0x000fe40000011607 */
[----:B------:R-:W-:Y:S02]  /*08f0*/  PLOP3.LUT P0, PT, P0, P1, PT, 0xf8, 0x8f ;  /* 0x00000000008f781c */ /* 0x000fe40000703f70 */
[----:B------:R-:W-:-:S02]  /*0900*/  SHF.R.U32.HI R12, RZ, 0x1, R10 ;  /* 0x00000001ff0c7819 */ /* 0x000fc4000001160a */
[----:B------:R-:W-:-:S04]  /*0910*/  SEL R3, RZ, 0x1, !P0 ;  /* 0x00000001ff037807 */ /* 0x000fc80004000000 */
[----:B------:R-:W-:-:S04]  /*0920*/  LOP3.LUT R3, R3, 0x1, R12, 0xf8, !PT ;  /* 0x0000000103037812 */ /* 0x000fc800078ef80c */
[----:B------:R-:W-:-:S05]  /*0930*/  LOP3.LUT R3, R3, R10, RZ, 0xc0, !PT ;  /* 0x0000000a03037212 */ /* 0x000fca00078ec0ff */
[----:B------:R-:W-:-:S05]  /*0940*/  IMAD.IADD R3, R12, 0x1, R3 ;  /* 0x000000010c037824 */ /* 0x000fca00078e0203 */
[----:B------:R-:W-:Y:S01]  /*0950*/  LOP3.LUT R0, R3, R0, RZ, 0xfc, !PT ;  /* 0x0000000003007212 */ /* 0x000fe200078efcff */
[----:B------:R-:W-:Y:S06]  /*0960*/  BRA `(.L_x_44) ;  /* 0x0000000000107947 */ /* 0x000fec0003800000 */
.L_x_43:
[----:B------:R-:W-:-:S04]  /*0970*/  LOP3.LUT R0, R0, 0x80000000, RZ, 0xc0, !PT ;  /* 0x8000000000007812 */ /* 0x000fc800078ec0ff */
[----:B------:R-:W-:Y:S01]  /*0980*/  LOP3.LUT R0, R0, 0x7f800000, RZ, 0xfc, !PT ;  /* 0x7f80000000007812 */ /* 0x000fe200078efcff */
[----:B------:R-:W-:Y:S06]  /*0990*/  BRA `(.L_x_44) ;  /* 0x0000000000047947 */ /* 0x000fec0003800000 */
.L_x_42:
[----:B------:R-:W-:-:S07]  /*09a0*/  IMAD R0, R10, 0x800000, R0 ;  /* 0x008000000a007824 */ /* 0x000fce00078e0200 */
.L_x_44:
[----:B------:R-:W-:Y:S05]  /*09b0*/  BSYNC.RECONVERGENT B2 ;  /* 0x0000000000027941 */ /* 0x000fea0003800200 */
.L_x_41:
[----:B------:R-:W-:Y:S05]  /*09c0*/  BRA `(.L_x_45) ;  /* 0x0000000000207947 */ /* 0x000fea0003800000 */
.L_x_40:
[----:B------:R-:W-:-:S04]  /*09d0*/  LOP3.LUT R0, R12, 0x80000000, R11, 0x48, !PT ;  /* 0x800000000c007812 */ /* 0x000fc800078e480b */
[----:B------:R-:W-:Y:S01]  /*09e0*/  LOP3.LUT R0, R0, 0x7f800000, RZ, 0xfc, !PT ;  /* 0x7f80000000007812 */ /* 0x000fe200078efcff */
[----:B------:R-:W-:Y:S06]  /*09f0*/  BRA `(.L_x_45) ;  /* 0x0000000000147947 */ /* 0x000fec0003800000 */
.L_x_39:
[----:B------:R-:W-:Y:S01]  /*0a00*/  LOP3.LUT R0, R12, 0x80000000, R11, 0x48, !PT ;  /* 0x800000000c007812 */ /* 0x000fe200078e480b */
[----:B------:R-:W-:Y:S06]  /*0a10*/  BRA `(.L_x_45) ;  /* 0x00000000000c7947 */ /* 0x000fec0003800000 */
.L_x_38:
[----:B------:R-:W0:Y:S01]  /*0a20*/  MUFU.RSQ R0, -QNAN ;  /* 0xffc0000000007908 */ /* 0x000e220000001400 */
[----:B------:R-:W-:Y:S05]  /*0a30*/  BRA `(.L_x_45) ;  /* 0x0000000000047947 */ /* 0x000fea0003800000 */
.L_x_37:
[----:B------:R-:W-:-:S07]  /*0a40*/  FADD.FTZ R0, R0, R3 ;  /* 0x0000000300007221 */ /* 0x000fce0000010000 */
.L_x_45:
[----:B------:R-:W-:Y:S05]  /*0a50*/  BSYNC.RECONVERGENT B1 ;  /* 0x0000000000017941 */ /* 0x000fea0003800200 */
.L_x_35:
[----:B------:R-:W-:-:S04]  /*0a60*/  IMAD.MOV.U32 R9, RZ, RZ, 0x0 ;  /* 0x00000000ff097424 */ /* 0x000fc800078e00ff */
[----:B0-----:R-:W-:Y:S05]  /*0a70*/  RET.REL.NODEC R8 `(_Z9mean_poolPfS_PiS0_ii) ;  /* 0xfffffff408607950 */ /* 0x001fea0003c3ffff */
.L_x_46:
        /* <DEDUP_REMOVED lines=16> */
.L_x_48:


//--------------------- .nv.shared._Z17backprop_max_poolPfPiS_S0_S0_ii --------------------------
	.section	.nv.shared._Z17backprop_max_poolPfPiS_S0_S0_ii,"aw",@nobits
	.sectionflags	@""
	.align	4
.nv.shared._Z17backprop_max_poolPfPiS_S0_S0_ii:
	.zero		2560


//--------------------- .nv.shared.reserved.0     --------------------------
	.section	.nv.shared.reserved.0,"aw",@nobits
	.weak		__nv_reservedSMEM_offset_0_alias
	.size		__nv_reservedSMEM_offset_0_alias, 0, 64
	.other		__nv_reservedSMEM_offset_0_alias,@"STO_CUDA_RESERVED_SHARED STV_DEFAULT"
__nv_reservedSMEM_offset_0_alias:
	.zero		0
	.zero		64


//--------------------- .nv.shared._Z8max_poolPfPiS_S0_S0_ii --------------------------
	.section	.nv.shared._Z8max_poolPfPiS_S0_S0_ii,"aw",@nobits
	.sectionflags	@""
	.align	4
.nv.shared._Z8max_poolPfPiS_S0_S0_ii:
	.zero		2560


//--------------------- .nv.shared._Z18backprop_mean_poolPfS_PiS0_ii --------------------------
	.section	.nv.shared._Z18backprop_mean_poolPfS_PiS0_ii,"aw",@nobits
	.sectionflags	@""
	.align	4
.nv.shared._Z18backprop_mean_poolPfS_PiS0_ii:
	.zero		2048


//--------------------- .nv.shared._Z9mean_poolPfS_PiS0_ii --------------------------
	.section	.nv.shared._Z9mean_poolPfS_PiS0_ii,"aw",@nobits
	.sectionflags	@""
	.align	4
.nv.shared._Z9mean_poolPfS_PiS0_ii:
	.zero		2048


//--------------------- .nv.constant0._Z17backprop_max_poolPfPiS_S0_S0_ii --------------------------
	.section	.nv.constant0._Z17backprop_max_poolPfPiS_S0_S0_ii,"a",@progbits
	.sectionflags	@""
	.align	4
.nv.constant0._Z17backprop_max_poolPfPiS_S0_S0_ii:
	.zero		944


//--------------------- .nv.constant0._Z8max_poolPfPiS_S0_S0_ii --------------------------
	.section	.nv.constant0._Z8max_poolPfPiS_S0_S0_ii,"a",@progbits
	.sectionflags	@""
	.align	4
.nv.constant0._Z8max_poolPfPiS_S0_S0_ii:
	.zero		944


//--------------------- .nv.constant0._Z18backprop_mean_poolPfS_PiS0_ii --------------------------
	.section	.nv.constant0._Z18backprop_mean_poolPfS_PiS0_ii,"a",@progbits
	.sectionflags	@""
	.align	4
.nv.constant0._Z18backprop_mean_poolPfS_PiS0_ii:
	.zero		936


//--------------------- .nv.constant0._Z9mean_poolPfS_PiS0_ii --------------------------
	.section	.nv.constant0._Z9mean_poolPfS_PiS0_ii,"a",@progbits
	.sectionflags	@""
	.align	4
.nv.constant0._Z9mean_poolPfS_PiS0_ii:
	.zero		936


//--------------------- SYMBOLS --------------------------

	.type		.nv.reservedSmem.offset0,@object
	.size		.nv.reservedSmem.offset0,0x4
	.type		.nv.reservedSmem.cap,@object
	.size		.nv.reservedSmem.cap,0x4
